//
// Generated by NVIDIA NVVM Compiler
//
// Compiler Build ID: CL-36424714
// Cuda compilation tools, release 13.0, V13.0.88
// Based on NVVM 20.0.0
//

.version 9.0
.target sm_100
.address_size 64

	// .globl	compute

.visible .entry compute(
	.param .u64 .ptr .align 1 compute_param_0,
	.param .u64 .ptr .align 1 compute_param_1,
	.param .u64 .ptr .align 1 compute_param_2,
	.param .u64 .ptr .align 1 compute_param_3,
	.param .u64 .ptr .align 1 compute_param_4,
	.param .u32 compute_param_5,
	.param .align 16 .b8 compute_param_6[16],
	.param .align 16 .b8 compute_param_7[16],
	.param .align 16 .b8 compute_param_8[16],
	.param .align 16 .b8 compute_param_9[16],
	.param .align 16 .b8 compute_param_10[16],
	.param .align 16 .b8 compute_param_11[16],
	.param .align 16 .b8 compute_param_12[16],
	.param .u32 compute_param_13,
	.param .f64 compute_param_14
)
{
	.reg .pred 	%p<11>;
	.reg .b32 	%r<28>;
	.reg .b64 	%rd<23>;
	.reg .b64 	%fd<568>;

	ld.param.u64 	%rd4, [compute_param_3];
	ld.param.u32 	%r10, [compute_param_5];
	ld.param.v4.u32 	{%r11, %r12, %r13, %r14}, [compute_param_6];
	ld.param.v2.f64 	{%fd1, %fd2}, [compute_param_7];
	ld.param.v2.f64 	{%fd3, %fd4}, [compute_param_8];
	ld.param.v2.f64 	{%fd65, %fd66}, [compute_param_9];
	ld.param.v2.f64 	{%fd67, %fd68}, [compute_param_10];
	ld.param.v2.f64 	{%fd5, %fd6}, [compute_param_11];
	ld.param.v2.f64 	{%fd7, %fd8}, [compute_param_12];
	ld.param.u32 	%r15, [compute_param_13];
	ld.param.f64 	%fd69, [compute_param_14];
	mov.u32 	%r16, %ctaid.x;
	mov.u32 	%r17, %ntid.x;
	mov.u32 	%r18, %tid.x;
	mad.lo.s32 	%r2, %r16, %r17, %r18;
	setp.ge.u32 	%p1, %r2, %r13;
	@%p1 bra 	$L__BB0_12;
	mov.u32 	%r19, %ctaid.y;
	mov.u32 	%r20, %ntid.y;
	mov.u32 	%r21, %tid.y;
	mad.lo.s32 	%r3, %r19, %r20, %r21;
	setp.ge.u32 	%p2, %r3, %r14;
	mov.f64 	%fd564, 0d0000000000000000;
	mov.f64 	%fd565, 0d3FF0000000000000;
	mov.f64 	%fd566, 0d0000000000000000;
	mov.f64 	%fd567, 0d0000000000000000;
	@%p2 bra 	$L__BB0_12;
	cvt.rn.f64.u32 	%fd72, %r2;
	mul.f64 	%fd73, %fd5, 0d41A0000002000000;
	sub.f64 	%fd74, %fd73, %fd5;
	mul.f64 	%fd75, %fd72, 0d41A0000002000000;
	sub.f64 	%fd76, %fd73, %fd74;
	sub.f64 	%fd77, %fd5, %fd76;
	sub.f64 	%fd78, %fd75, %fd72;
	mul.f64 	%fd79, %fd5, %fd72;
	sub.f64 	%fd80, %fd75, %fd78;
	sub.f64 	%fd81, %fd72, %fd80;
	mul.f64 	%fd82, %fd80, %fd76;
	sub.f64 	%fd83, %fd82, %fd79;
	fma.rn.f64 	%fd84, %fd81, %fd76, %fd83;
	fma.rn.f64 	%fd85, %fd80, %fd77, %fd84;
	fma.rn.f64 	%fd86, %fd81, %fd77, %fd85;
	fma.rn.f64 	%fd87, %fd6, %fd72, %fd86;
	add.f64 	%fd88, %fd79, %fd87;
	sub.f64 	%fd89, %fd79, %fd88;
	add.f64 	%fd90, %fd87, %fd89;
	add.f64 	%fd91, %fd1, %fd88;
	add.f64 	%fd92, %fd2, %fd90;
	sub.f64 	%fd93, %fd91, %fd1;
	sub.f64 	%fd94, %fd92, %fd2;
	sub.f64 	%fd95, %fd91, %fd93;
	sub.f64 	%fd96, %fd92, %fd94;
	sub.f64 	%fd97, %fd88, %fd93;
	sub.f64 	%fd98, %fd1, %fd95;
	add.f64 	%fd99, %fd97, %fd98;
	sub.f64 	%fd100, %fd90, %fd94;
	sub.f64 	%fd101, %fd2, %fd96;
	add.f64 	%fd102, %fd100, %fd101;
	add.f64 	%fd103, %fd92, %fd99;
	add.f64 	%fd104, %fd91, %fd103;
	sub.f64 	%fd105, %fd91, %fd104;
	add.f64 	%fd106, %fd103, %fd105;
	add.f64 	%fd107, %fd102, %fd106;
	add.f64 	%fd560, %fd104, %fd107;
	sub.f64 	%fd108, %fd104, %fd560;
	add.f64 	%fd561, %fd107, %fd108;
	cvt.rn.f64.u32 	%fd109, %r3;
	mul.f64 	%fd110, %fd7, 0d41A0000002000000;
	sub.f64 	%fd111, %fd110, %fd7;
	mul.f64 	%fd112, %fd109, 0d41A0000002000000;
	sub.f64 	%fd113, %fd110, %fd111;
	sub.f64 	%fd114, %fd7, %fd113;
	sub.f64 	%fd115, %fd112, %fd109;
	mul.f64 	%fd116, %fd7, %fd109;
	sub.f64 	%fd117, %fd112, %fd115;
	sub.f64 	%fd118, %fd109, %fd117;
	mul.f64 	%fd119, %fd117, %fd113;
	sub.f64 	%fd120, %fd119, %fd116;
	fma.rn.f64 	%fd121, %fd118, %fd113, %fd120;
	fma.rn.f64 	%fd122, %fd117, %fd114, %fd121;
	fma.rn.f64 	%fd123, %fd118, %fd114, %fd122;
	fma.rn.f64 	%fd124, %fd8, %fd109, %fd123;
	add.f64 	%fd125, %fd116, %fd124;
	sub.f64 	%fd126, %fd116, %fd125;
	add.f64 	%fd127, %fd124, %fd126;
	add.f64 	%fd128, %fd3, %fd125;
	add.f64 	%fd129, %fd4, %fd127;
	sub.f64 	%fd130, %fd128, %fd3;
	sub.f64 	%fd131, %fd129, %fd4;
	sub.f64 	%fd132, %fd128, %fd130;
	sub.f64 	%fd133, %fd129, %fd131;
	sub.f64 	%fd134, %fd125, %fd130;
	sub.f64 	%fd135, %fd3, %fd132;
	add.f64 	%fd136, %fd134, %fd135;
	sub.f64 	%fd137, %fd127, %fd131;
	sub.f64 	%fd138, %fd4, %fd133;
	add.f64 	%fd139, %fd137, %fd138;
	add.f64 	%fd140, %fd129, %fd136;
	add.f64 	%fd141, %fd128, %fd140;
	sub.f64 	%fd142, %fd128, %fd141;
	add.f64 	%fd143, %fd140, %fd142;
	add.f64 	%fd144, %fd139, %fd143;
	add.f64 	%fd562, %fd141, %fd144;
	sub.f64 	%fd145, %fd141, %fd562;
	add.f64 	%fd563, %fd144, %fd145;
	setp.lt.s32 	%p3, %r15, 1;
	mov.b32 	%r27, 0;
	@%p3 bra 	$L__BB0_10;
	setp.eq.s32 	%p4, %r10, 3;
	setp.eq.s32 	%p5, %r10, 2;
	selp.f64 	%fd13, %fd65, %fd560, %p4;
	selp.f64 	%fd14, %fd66, %fd561, %p4;
	selp.f64 	%fd15, %fd67, %fd562, %p4;
	selp.f64 	%fd16, %fd68, %fd563, %p4;
	@%p5 bra 	$L__BB0_7;
	mov.b32 	%r26, 0;
$L__BB0_5:
	mul.f64 	%fd148, %fd560, 0d41A0000002000000;
	sub.f64 	%fd149, %fd148, %fd560;
	sub.f64 	%fd45, %fd148, %fd149;
	sub.f64 	%fd46, %fd560, %fd45;
	mul.f64 	%fd150, %fd560, %fd560;
	mul.f64 	%fd151, %fd45, %fd45;
	sub.f64 	%fd152, %fd151, %fd150;
	fma.rn.f64 	%fd153, %fd45, %fd46, %fd152;
	fma.rn.f64 	%fd154, %fd45, %fd46, %fd153;
	fma.rn.f64 	%fd155, %fd46, %fd46, %fd154;
	mul.f64 	%fd156, %fd560, %fd561;
	fma.rn.f64 	%fd157, %fd560, %fd561, %fd156;
	add.f64 	%fd158, %fd157, %fd155;
	add.f64 	%fd47, %fd150, %fd158;
	sub.f64 	%fd159, %fd150, %fd47;
	add.f64 	%fd48, %fd158, %fd159;
	mul.f64 	%fd160, %fd562, 0d41A0000002000000;
	sub.f64 	%fd161, %fd160, %fd562;
	sub.f64 	%fd49, %fd160, %fd161;
	sub.f64 	%fd50, %fd562, %fd49;
	mul.f64 	%fd162, %fd562, %fd562;
	mul.f64 	%fd163, %fd49, %fd49;
	sub.f64 	%fd164, %fd163, %fd162;
	fma.rn.f64 	%fd165, %fd49, %fd50, %fd164;
	fma.rn.f64 	%fd166, %fd49, %fd50, %fd165;
	fma.rn.f64 	%fd167, %fd50, %fd50, %fd166;
	mul.f64 	%fd168, %fd562, %fd563;
	fma.rn.f64 	%fd169, %fd562, %fd563, %fd168;
	add.f64 	%fd170, %fd169, %fd167;
	add.f64 	%fd51, %fd162, %fd170;
	sub.f64 	%fd171, %fd162, %fd51;
	add.f64 	%fd52, %fd170, %fd171;
	add.f64 	%fd172, %fd47, %fd51;
	add.f64 	%fd173, %fd48, %fd52;
	sub.f64 	%fd174, %fd172, %fd47;
	sub.f64 	%fd175, %fd173, %fd48;
	sub.f64 	%fd176, %fd51, %fd174;
	sub.f64 	%fd177, %fd174, %fd172;
	add.f64 	%fd178, %fd47, %fd177;
	add.f64 	%fd179, %fd176, %fd178;
	sub.f64 	%fd180, %fd52, %fd175;
	sub.f64 	%fd181, %fd175, %fd173;
	add.f64 	%fd182, %fd48, %fd181;
	add.f64 	%fd183, %fd180, %fd182;
	add.f64 	%fd184, %fd173, %fd179;
	add.f64 	%fd185, %fd172, %fd184;
	sub.f64 	%fd186, %fd172, %fd185;
	add.f64 	%fd187, %fd184, %fd186;
	add.f64 	%fd188, %fd183, %fd187;
	add.f64 	%fd189, %fd185, %fd188;
	setp.ge.f64 	%p6, %fd189, %fd69;
	mov.u32 	%r27, %r26;
	@%p6 bra 	$L__BB0_10;
	neg.f64 	%fd192, %fd51;
	neg.f64 	%fd193, %fd52;
	sub.f64 	%fd194, %fd47, %fd51;
	sub.f64 	%fd195, %fd48, %fd52;
	sub.f64 	%fd196, %fd194, %fd47;
	sub.f64 	%fd197, %fd195, %fd48;
	sub.f64 	%fd198, %fd192, %fd196;
	sub.f64 	%fd199, %fd196, %fd194;
	add.f64 	%fd200, %fd47, %fd199;
	add.f64 	%fd201, %fd198, %fd200;
	sub.f64 	%fd202, %fd193, %fd197;
	sub.f64 	%fd203, %fd197, %fd195;
	add.f64 	%fd204, %fd48, %fd203;
	add.f64 	%fd205, %fd202, %fd204;
	add.f64 	%fd206, %fd195, %fd201;
	add.f64 	%fd207, %fd194, %fd206;
	sub.f64 	%fd208, %fd194, %fd207;
	add.f64 	%fd209, %fd206, %fd208;
	add.f64 	%fd210, %fd205, %fd209;
	add.f64 	%fd211, %fd207, %fd210;
	sub.f64 	%fd212, %fd207, %fd211;
	add.f64 	%fd213, %fd210, %fd212;
	add.f64 	%fd214, %fd13, %fd211;
	add.f64 	%fd215, %fd14, %fd213;
	sub.f64 	%fd216, %fd214, %fd211;
	sub.f64 	%fd217, %fd215, %fd213;
	sub.f64 	%fd218, %fd13, %fd216;
	sub.f64 	%fd219, %fd216, %fd214;
	add.f64 	%fd220, %fd211, %fd219;
	add.f64 	%fd221, %fd218, %fd220;
	sub.f64 	%fd222, %fd14, %fd217;
	sub.f64 	%fd223, %fd217, %fd215;
	add.f64 	%fd224, %fd213, %fd223;
	add.f64 	%fd225, %fd222, %fd224;
	add.f64 	%fd226, %fd215, %fd221;
	add.f64 	%fd227, %fd214, %fd226;
	sub.f64 	%fd228, %fd214, %fd227;
	add.f64 	%fd229, %fd226, %fd228;
	add.f64 	%fd230, %fd225, %fd229;
	add.f64 	%fd53, %fd227, %fd230;
	sub.f64 	%fd231, %fd227, %fd53;
	add.f64 	%fd54, %fd230, %fd231;
	mul.f64 	%fd232, %fd560, %fd562;
	mul.f64 	%fd233, %fd45, %fd49;
	sub.f64 	%fd234, %fd233, %fd232;
	fma.rn.f64 	%fd235, %fd45, %fd50, %fd234;
	fma.rn.f64 	%fd236, %fd46, %fd49, %fd235;
	fma.rn.f64 	%fd237, %fd46, %fd50, %fd236;
	mul.f64 	%fd238, %fd560, %fd563;
	fma.rn.f64 	%fd239, %fd561, %fd562, %fd238;
	add.f64 	%fd240, %fd239, %fd237;
	add.f64 	%fd241, %fd232, %fd240;
	sub.f64 	%fd242, %fd232, %fd241;
	add.f64 	%fd243, %fd240, %fd242;
	mul.f64 	%fd244, %fd241, 0d41A0000002000000;
	sub.f64 	%fd245, %fd244, %fd241;
	sub.f64 	%fd246, %fd244, %fd245;
	sub.f64 	%fd247, %fd241, %fd246;
	add.f64 	%fd248, %fd241, %fd241;
	add.f64 	%fd249, %fd246, %fd246;
	sub.f64 	%fd250, %fd249, %fd248;
	fma.rn.f64 	%fd251, %fd246, 0d0000000000000000, %fd250;
	fma.rn.f64 	%fd252, %fd247, 0d4000000000000000, %fd251;
	fma.rn.f64 	%fd253, %fd247, 0d0000000000000000, %fd252;
	fma.rn.f64 	%fd254, %fd243, 0d4000000000000000, %fd253;
	add.f64 	%fd255, %fd248, %fd254;
	sub.f64 	%fd256, %fd248, %fd255;
	add.f64 	%fd257, %fd254, %fd256;
	add.f64 	%fd258, %fd15, %fd255;
	add.f64 	%fd259, %fd16, %fd257;
	sub.f64 	%fd260, %fd258, %fd255;
	sub.f64 	%fd261, %fd259, %fd257;
	sub.f64 	%fd262, %fd258, %fd260;
	sub.f64 	%fd263, %fd259, %fd261;
	sub.f64 	%fd264, %fd15, %fd260;
	sub.f64 	%fd265, %fd255, %fd262;
	add.f64 	%fd266, %fd264, %fd265;
	sub.f64 	%fd267, %fd16, %fd261;
	sub.f64 	%fd268, %fd257, %fd263;
	add.f64 	%fd269, %fd267, %fd268;
	add.f64 	%fd270, %fd259, %fd266;
	add.f64 	%fd271, %fd258, %fd270;
	sub.f64 	%fd272, %fd258, %fd271;
	add.f64 	%fd273, %fd270, %fd272;
	add.f64 	%fd274, %fd269, %fd273;
	add.f64 	%fd562, %fd271, %fd274;
	sub.f64 	%fd275, %fd271, %fd562;
	add.f64 	%fd563, %fd274, %fd275;
	add.s32 	%r26, %r26, 1;
	setp.ne.s32 	%p7, %r26, %r15;
	mov.f64 	%fd561, %fd54;
	mov.f64 	%fd560, %fd53;
	mov.u32 	%r27, %r15;
	@%p7 bra 	$L__BB0_5;
	bra.uni 	$L__BB0_10;
$L__BB0_7:
	mov.f64 	%fd565, 0d3FF0000000000000;
	mov.f64 	%fd567, 0d0000000000000000;
	mov.b32 	%r25, 0;
	mov.f64 	%fd566, %fd567;
	mov.f64 	%fd564, %fd567;
$L__BB0_8:
	mul.f64 	%fd278, %fd560, 0d41A0000002000000;
	sub.f64 	%fd279, %fd278, %fd560;
	sub.f64 	%fd25, %fd278, %fd279;
	sub.f64 	%fd26, %fd560, %fd25;
	mul.f64 	%fd280, %fd560, %fd560;
	mul.f64 	%fd281, %fd25, %fd25;
	sub.f64 	%fd282, %fd281, %fd280;
	fma.rn.f64 	%fd283, %fd25, %fd26, %fd282;
	fma.rn.f64 	%fd284, %fd25, %fd26, %fd283;
	fma.rn.f64 	%fd285, %fd26, %fd26, %fd284;
	mul.f64 	%fd286, %fd560, %fd561;
	fma.rn.f64 	%fd287, %fd560, %fd561, %fd286;
	add.f64 	%fd288, %fd287, %fd285;
	add.f64 	%fd27, %fd280, %fd288;
	sub.f64 	%fd289, %fd280, %fd27;
	add.f64 	%fd28, %fd288, %fd289;
	mul.f64 	%fd290, %fd562, 0d41A0000002000000;
	sub.f64 	%fd291, %fd290, %fd562;
	sub.f64 	%fd29, %fd290, %fd291;
	sub.f64 	%fd30, %fd562, %fd29;
	mul.f64 	%fd292, %fd562, %fd562;
	mul.f64 	%fd293, %fd29, %fd29;
	sub.f64 	%fd294, %fd293, %fd292;
	fma.rn.f64 	%fd295, %fd29, %fd30, %fd294;
	fma.rn.f64 	%fd296, %fd29, %fd30, %fd295;
	fma.rn.f64 	%fd297, %fd30, %fd30, %fd296;
	mul.f64 	%fd298, %fd562, %fd563;
	fma.rn.f64 	%fd299, %fd562, %fd563, %fd298;
	add.f64 	%fd300, %fd299, %fd297;
	add.f64 	%fd31, %fd292, %fd300;
	sub.f64 	%fd301, %fd292, %fd31;
	add.f64 	%fd32, %fd300, %fd301;
	add.f64 	%fd302, %fd27, %fd31;
	add.f64 	%fd303, %fd28, %fd32;
	sub.f64 	%fd304, %fd302, %fd27;
	sub.f64 	%fd305, %fd303, %fd28;
	sub.f64 	%fd306, %fd31, %fd304;
	sub.f64 	%fd307, %fd304, %fd302;
	add.f64 	%fd308, %fd27, %fd307;
	add.f64 	%fd309, %fd306, %fd308;
	sub.f64 	%fd310, %fd32, %fd305;
	sub.f64 	%fd311, %fd305, %fd303;
	add.f64 	%fd312, %fd28, %fd311;
	add.f64 	%fd313, %fd310, %fd312;
	add.f64 	%fd314, %fd303, %fd309;
	add.f64 	%fd315, %fd302, %fd314;
	sub.f64 	%fd316, %fd302, %fd315;
	add.f64 	%fd317, %fd314, %fd316;
	add.f64 	%fd318, %fd313, %fd317;
	add.f64 	%fd319, %fd315, %fd318;
	setp.ge.f64 	%p8, %fd319, %fd69;
	mov.u32 	%r27, %r25;
	@%p8 bra 	$L__BB0_10;
	mul.f64 	%fd320, %fd565, 0d41A0000002000000;
	sub.f64 	%fd321, %fd320, %fd565;
	mul.f64 	%fd322, %fd560, %fd565;
	sub.f64 	%fd323, %fd320, %fd321;
	sub.f64 	%fd324, %fd565, %fd323;
	mul.f64 	%fd325, %fd25, %fd323;
	sub.f64 	%fd326, %fd325, %fd322;
	fma.rn.f64 	%fd327, %fd25, %fd324, %fd326;
	fma.rn.f64 	%fd328, %fd26, %fd323, %fd327;
	fma.rn.f64 	%fd329, %fd26, %fd324, %fd328;
	mul.f64 	%fd330, %fd561, %fd565;
	fma.rn.f64 	%fd331, %fd560, %fd564, %fd330;
	add.f64 	%fd332, %fd331, %fd329;
	add.f64 	%fd333, %fd322, %fd332;
	sub.f64 	%fd334, %fd322, %fd333;
	add.f64 	%fd335, %fd332, %fd334;
	mul.f64 	%fd336, %fd567, 0d41A0000002000000;
	sub.f64 	%fd337, %fd336, %fd567;
	mul.f64 	%fd338, %fd562, %fd567;
	sub.f64 	%fd339, %fd336, %fd337;
	sub.f64 	%fd340, %fd567, %fd339;
	mul.f64 	%fd341, %fd29, %fd339;
	sub.f64 	%fd342, %fd341, %fd338;
	fma.rn.f64 	%fd343, %fd29, %fd340, %fd342;
	fma.rn.f64 	%fd344, %fd30, %fd339, %fd343;
	fma.rn.f64 	%fd345, %fd30, %fd340, %fd344;
	mul.f64 	%fd346, %fd563, %fd567;
	fma.rn.f64 	%fd347, %fd562, %fd566, %fd346;
	add.f64 	%fd348, %fd347, %fd345;
	add.f64 	%fd349, %fd338, %fd348;
	sub.f64 	%fd350, %fd338, %fd349;
	add.f64 	%fd351, %fd348, %fd350;
	neg.f64 	%fd352, %fd349;
	neg.f64 	%fd353, %fd351;
	sub.f64 	%fd354, %fd333, %fd349;
	sub.f64 	%fd355, %fd335, %fd351;
	sub.f64 	%fd356, %fd354, %fd333;
	sub.f64 	%fd357, %fd355, %fd335;
	sub.f64 	%fd358, %fd354, %fd356;
	sub.f64 	%fd359, %fd355, %fd357;
	sub.f64 	%fd360, %fd352, %fd356;
	sub.f64 	%fd361, %fd333, %fd358;
	add.f64 	%fd362, %fd360, %fd361;
	sub.f64 	%fd363, %fd353, %fd357;
	sub.f64 	%fd364, %fd335, %fd359;
	add.f64 	%fd365, %fd363, %fd364;
	add.f64 	%fd366, %fd355, %fd362;
	add.f64 	%fd367, %fd354, %fd366;
	sub.f64 	%fd368, %fd354, %fd367;
	add.f64 	%fd369, %fd366, %fd368;
	add.f64 	%fd370, %fd365, %fd369;
	add.f64 	%fd371, %fd367, %fd370;
	sub.f64 	%fd372, %fd367, %fd371;
	add.f64 	%fd373, %fd370, %fd372;
	mul.f64 	%fd374, %fd371, 0d41A0000002000000;
	sub.f64 	%fd375, %fd374, %fd371;
	sub.f64 	%fd376, %fd374, %fd375;
	sub.f64 	%fd377, %fd371, %fd376;
	add.f64 	%fd378, %fd371, %fd371;
	add.f64 	%fd379, %fd376, %fd376;
	sub.f64 	%fd380, %fd379, %fd378;
	fma.rn.f64 	%fd381, %fd376, 0d0000000000000000, %fd380;
	fma.rn.f64 	%fd382, %fd377, 0d4000000000000000, %fd381;
	fma.rn.f64 	%fd383, %fd377, 0d0000000000000000, %fd382;
	fma.rn.f64 	%fd384, %fd373, 0d4000000000000000, %fd383;
	add.f64 	%fd385, %fd378, %fd384;
	sub.f64 	%fd386, %fd378, %fd385;
	add.f64 	%fd387, %fd384, %fd386;
	add.f64 	%fd388, %fd385, 0d3FF0000000000000;
	sub.f64 	%fd389, %fd388, %fd385;
	sub.f64 	%fd390, %fd388, %fd389;
	mov.f64 	%fd391, 0d3FF0000000000000;
	sub.f64 	%fd392, %fd391, %fd389;
	sub.f64 	%fd393, %fd385, %fd390;
	add.f64 	%fd394, %fd392, %fd393;
	add.f64 	%fd395, %fd387, %fd394;
	add.f64 	%fd396, %fd388, %fd395;
	sub.f64 	%fd397, %fd388, %fd396;
	add.f64 	%fd398, %fd395, %fd397;
	add.f64 	%fd33, %fd396, %fd398;
	sub.f64 	%fd399, %fd396, %fd33;
	add.f64 	%fd34, %fd398, %fd399;
	mul.f64 	%fd400, %fd560, %fd567;
	mul.f64 	%fd401, %fd25, %fd339;
	sub.f64 	%fd402, %fd401, %fd400;
	fma.rn.f64 	%fd403, %fd25, %fd340, %fd402;
	fma.rn.f64 	%fd404, %fd26, %fd339, %fd403;
	fma.rn.f64 	%fd405, %fd26, %fd340, %fd404;
	mul.f64 	%fd406, %fd561, %fd567;
	fma.rn.f64 	%fd407, %fd560, %fd566, %fd406;
	add.f64 	%fd408, %fd407, %fd405;
	add.f64 	%fd409, %fd400, %fd408;
	sub.f64 	%fd410, %fd400, %fd409;
	add.f64 	%fd411, %fd408, %fd410;
	mul.f64 	%fd412, %fd562, %fd565;
	mul.f64 	%fd413, %fd29, %fd323;
	sub.f64 	%fd414, %fd413, %fd412;
	fma.rn.f64 	%fd415, %fd29, %fd324, %fd414;
	fma.rn.f64 	%fd416, %fd30, %fd323, %fd415;
	fma.rn.f64 	%fd417, %fd30, %fd324, %fd416;
	mul.f64 	%fd418, %fd563, %fd565;
	fma.rn.f64 	%fd419, %fd562, %fd564, %fd418;
	add.f64 	%fd420, %fd419, %fd417;
	add.f64 	%fd421, %fd412, %fd420;
	sub.f64 	%fd422, %fd412, %fd421;
	add.f64 	%fd423, %fd420, %fd422;
	add.f64 	%fd424, %fd421, %fd409;
	add.f64 	%fd425, %fd423, %fd411;
	sub.f64 	%fd426, %fd424, %fd409;
	sub.f64 	%fd427, %fd425, %fd411;
	sub.f64 	%fd428, %fd424, %fd426;
	sub.f64 	%fd429, %fd425, %fd427;
	sub.f64 	%fd430, %fd421, %fd426;
	sub.f64 	%fd431, %fd409, %fd428;
	add.f64 	%fd432, %fd430, %fd431;
	sub.f64 	%fd433, %fd423, %fd427;
	sub.f64 	%fd434, %fd411, %fd429;
	add.f64 	%fd435, %fd433, %fd434;
	add.f64 	%fd436, %fd425, %fd432;
	add.f64 	%fd437, %fd424, %fd436;
	sub.f64 	%fd438, %fd424, %fd437;
	add.f64 	%fd439, %fd436, %fd438;
	add.f64 	%fd440, %fd435, %fd439;
	add.f64 	%fd441, %fd437, %fd440;
	sub.f64 	%fd442, %fd437, %fd441;
	add.f64 	%fd443, %fd440, %fd442;
	mul.f64 	%fd444, %fd441, 0d41A0000002000000;
	sub.f64 	%fd445, %fd444, %fd441;
	sub.f64 	%fd446, %fd444, %fd445;
	sub.f64 	%fd447, %fd441, %fd446;
	add.f64 	%fd448, %fd441, %fd441;
	add.f64 	%fd449, %fd446, %fd446;
	sub.f64 	%fd450, %fd449, %fd448;
	fma.rn.f64 	%fd451, %fd446, 0d0000000000000000, %fd450;
	fma.rn.f64 	%fd452, %fd447, 0d4000000000000000, %fd451;
	fma.rn.f64 	%fd453, %fd447, 0d0000000000000000, %fd452;
	fma.rn.f64 	%fd454, %fd443, 0d4000000000000000, %fd453;
	add.f64 	%fd567, %fd448, %fd454;
	sub.f64 	%fd455, %fd448, %fd567;
	add.f64 	%fd566, %fd454, %fd455;
	neg.f64 	%fd456, %fd31;
	neg.f64 	%fd457, %fd32;
	sub.f64 	%fd458, %fd27, %fd31;
	sub.f64 	%fd459, %fd28, %fd32;
	sub.f64 	%fd460, %fd458, %fd27;
	sub.f64 	%fd461, %fd459, %fd28;
	sub.f64 	%fd462, %fd456, %fd460;
	sub.f64 	%fd463, %fd460, %fd458;
	add.f64 	%fd464, %fd27, %fd463;
	add.f64 	%fd465, %fd462, %fd464;
	sub.f64 	%fd466, %fd457, %fd461;
	sub.f64 	%fd467, %fd461, %fd459;
	add.f64 	%fd468, %fd28, %fd467;
	add.f64 	%fd469, %fd466, %fd468;
	add.f64 	%fd470, %fd459, %fd465;
	add.f64 	%fd471, %fd458, %fd470;
	sub.f64 	%fd472, %fd458, %fd471;
	add.f64 	%fd473, %fd470, %fd472;
	add.f64 	%fd474, %fd469, %fd473;
	add.f64 	%fd475, %fd471, %fd474;
	sub.f64 	%fd476, %fd471, %fd475;
	add.f64 	%fd477, %fd474, %fd476;
	add.f64 	%fd478, %fd13, %fd475;
	add.f64 	%fd479, %fd14, %fd477;
	sub.f64 	%fd480, %fd478, %fd475;
	sub.f64 	%fd481, %fd479, %fd477;
	sub.f64 	%fd482, %fd13, %fd480;
	sub.f64 	%fd483, %fd480, %fd478;
	add.f64 	%fd484, %fd475, %fd483;
	add.f64 	%fd485, %fd482, %fd484;
	sub.f64 	%fd486, %fd14, %fd481;
	sub.f64 	%fd487, %fd481, %fd479;
	add.f64 	%fd488, %fd477, %fd487;
	add.f64 	%fd489, %fd486, %fd488;
	add.f64 	%fd490, %fd479, %fd485;
	add.f64 	%fd491, %fd478, %fd490;
	sub.f64 	%fd492, %fd478, %fd491;
	add.f64 	%fd493, %fd490, %fd492;
	add.f64 	%fd494, %fd489, %fd493;
	add.f64 	%fd37, %fd491, %fd494;
	sub.f64 	%fd495, %fd491, %fd37;
	add.f64 	%fd38, %fd494, %fd495;
	mul.f64 	%fd496, %fd560, %fd562;
	mul.f64 	%fd497, %fd25, %fd29;
	sub.f64 	%fd498, %fd497, %fd496;
	fma.rn.f64 	%fd499, %fd25, %fd30, %fd498;
	fma.rn.f64 	%fd500, %fd26, %fd29, %fd499;
	fma.rn.f64 	%fd501, %fd26, %fd30, %fd500;
	mul.f64 	%fd502, %fd560, %fd563;
	fma.rn.f64 	%fd503, %fd561, %fd562, %fd502;
	add.f64 	%fd504, %fd503, %fd501;
	add.f64 	%fd505, %fd496, %fd504;
	sub.f64 	%fd506, %fd496, %fd505;
	add.f64 	%fd507, %fd504, %fd506;
	mul.f64 	%fd508, %fd505, 0d41A0000002000000;
	sub.f64 	%fd509, %fd508, %fd505;
	sub.f64 	%fd510, %fd508, %fd509;
	sub.f64 	%fd511, %fd505, %fd510;
	add.f64 	%fd512, %fd505, %fd505;
	add.f64 	%fd513, %fd510, %fd510;
	sub.f64 	%fd514, %fd513, %fd512;
	fma.rn.f64 	%fd515, %fd510, 0d0000000000000000, %fd514;
	fma.rn.f64 	%fd516, %fd511, 0d4000000000000000, %fd515;
	fma.rn.f64 	%fd517, %fd511, 0d0000000000000000, %fd516;
	fma.rn.f64 	%fd518, %fd507, 0d4000000000000000, %fd517;
	add.f64 	%fd519, %fd512, %fd518;
	sub.f64 	%fd520, %fd512, %fd519;
	add.f64 	%fd521, %fd518, %fd520;
	add.f64 	%fd522, %fd15, %fd519;
	add.f64 	%fd523, %fd16, %fd521;
	sub.f64 	%fd524, %fd522, %fd519;
	sub.f64 	%fd525, %fd523, %fd521;
	sub.f64 	%fd526, %fd522, %fd524;
	sub.f64 	%fd527, %fd523, %fd525;
	sub.f64 	%fd528, %fd15, %fd524;
	sub.f64 	%fd529, %fd519, %fd526;
	add.f64 	%fd530, %fd528, %fd529;
	sub.f64 	%fd531, %fd16, %fd525;
	sub.f64 	%fd532, %fd521, %fd527;
	add.f64 	%fd533, %fd531, %fd532;
	add.f64 	%fd534, %fd523, %fd530;
	add.f64 	%fd535, %fd522, %fd534;
	sub.f64 	%fd536, %fd522, %fd535;
	add.f64 	%fd537, %fd534, %fd536;
	add.f64 	%fd538, %fd533, %fd537;
	add.f64 	%fd562, %fd535, %fd538;
	sub.f64 	%fd539, %fd535, %fd562;
	add.f64 	%fd563, %fd538, %fd539;
	add.s32 	%r25, %r25, 1;
	setp.eq.s32 	%p9, %r25, %r15;
	mov.f64 	%fd565, %fd33;
	mov.f64 	%fd564, %fd34;
	mov.f64 	%fd561, %fd38;
	mov.f64 	%fd560, %fd37;
	mov.u32 	%r27, %r15;
	@%p9 bra 	$L__BB0_10;
	bra.uni 	$L__BB0_8;
$L__BB0_10:
	ld.param.u64 	%rd21, [compute_param_2];
	ld.param.u64 	%rd20, [compute_param_1];
	ld.param.u64 	%rd19, [compute_param_0];
	mad.lo.s32 	%r9, %r13, %r3, %r2;
	cvta.to.global.u64 	%rd6, %rd19;
	mul.wide.s32 	%rd7, %r9, 4;
	add.s64 	%rd8, %rd6, %rd7;
	st.global.u32 	[%rd8], %r27;
	add.f64 	%fd540, %fd560, %fd561;
	cvta.to.global.u64 	%rd9, %rd20;
	mul.wide.s32 	%rd10, %r9, 8;
	add.s64 	%rd11, %rd9, %rd10;
	st.global.f64 	[%rd11], %fd540;
	add.f64 	%fd541, %fd562, %fd563;
	cvta.to.global.u64 	%rd12, %rd21;
	add.s64 	%rd13, %rd12, %rd10;
	st.global.f64 	[%rd13], %fd541;
	setp.ne.s32 	%p10, %r10, 2;
	@%p10 bra 	$L__BB0_12;
	ld.param.u64 	%rd22, [compute_param_4];
	add.f64 	%fd542, %fd564, %fd565;
	cvta.to.global.u64 	%rd14, %rd4;
	add.s64 	%rd16, %rd14, %rd10;
	st.global.f64 	[%rd16], %fd542;
	add.f64 	%fd543, %fd566, %fd567;
	cvta.to.global.u64 	%rd17, %rd22;
	add.s64 	%rd18, %rd17, %rd10;
	st.global.f64 	[%rd18], %fd543;
$L__BB0_12:
	ret;

}


// ===== COMPILED SASS (sm_100) =====

	.target	sm_100

	.elftype	@"ET_EXEC"


//--------------------- .note.nv.tkinfo           --------------------------
	.section	.note.nv.tkinfo,"",@"SHT_NOTE"
	.sectionflags	@"SHF_NOTE_NV_TKINFO"
	.tkinfo
        /*0018*/ 	.word	0x00000002
        /*0030*/ 	.string	""
        /*0030*/ 	.string	"ptxas"
        /*0030*/ 	.string	"Cuda compilation tools, release 13.0, V13.0.88"
        /*0030*/ 	.string	"Build cuda_13.0.r13.0/compiler.36424714_0"
        /*0030*/ 	.string	"-arch sm_100 -m 64 "



//--------------------- .note.nv.cuinfo           --------------------------
	.section	.note.nv.cuinfo,"",@"SHT_NOTE"
	.sectionflags	@"SHF_NOTE_NV_CUINFO"
        /*0018*/ 	.short	0x0002
        /*001a*/ 	.short	0x0064
        /*001c*/ 	.short	0x0082
	.zero		2


//--------------------- .nv.info                  --------------------------
	.section	.nv.info,"",@"SHT_CUDA_INFO"
	.align	4


	//----- nvinfo : EIATTR_REGCOUNT
	.align		4
        /*0000*/ 	.byte	0x04, 0x2f
        /*0002*/ 	.short	(.L_1 - .L_0)
	.align		4
.L_0:
        /*0004*/ 	.word	index@(compute)
        /*0008*/ 	.word	0x00000044


	//----- nvinfo : EIATTR_FRAME_SIZE
	.align		4
.L_1:
        /*000c*/ 	.byte	0x04, 0x11
        /*000e*/ 	.short	(.L_3 - .L_2)
	.align		4
.L_2:
        /*0010*/ 	.word	index@(compute)
        /*0014*/ 	.word	0x00000000


	//----- nvinfo : EIATTR_MIN_STACK_SIZE
	.align		4
.L_3:
        /*0018*/ 	.byte	0x04, 0x12
        /*001a*/ 	.short	(.L_5 - .L_4)
	.align		4
.L_4:
        /*001c*/ 	.word	index@(compute)
        /*0020*/ 	.word	0x00000000
.L_5:


//--------------------- .nv.compat                --------------------------
	.section	.nv.compat,"",@"SHT_CUDA_COMPAT_INFO"
	.align	4
        /*0000*/ 	.byte	0x02, 0x09, 0x00, 0x00, 0x02, 0x02, 0x01, 0x00, 0x02, 0x05, 0x05, 0x00, 0x03, 0x07, 0x01, 0x01
        /*0010*/ 	.byte	0x02, 0x03, 0x00, 0x00, 0x02, 0x06, 0x01, 0x00, 0x04, 0x0b, 0x08, 0x00, 0x01, 0x00, 0x00, 0x00
        /*0020*/ 	.byte	0x00, 0x00, 0x00, 0x00


//--------------------- .nv.info.compute          --------------------------
	.section	.nv.info.compute,"",@"SHT_CUDA_INFO"
	.sectionflags	@""
	.align	4


	//----- nvinfo : EIATTR_CUDA_API_VERSION
	.align		4
        /*0000*/ 	.byte	0x04, 0x37
        /*0002*/ 	.short	(.L_7 - .L_6)
.L_6:
        /*0004*/ 	.word	0x00000082


	//----- nvinfo : EIATTR_KPARAM_INFO
	.align		4
.L_7:
        /*0008*/ 	.byte	0x04, 0x17
        /*000a*/ 	.short	(.L_9 - .L_8)
.L_8:
        /*000c*/ 	.word	0x00000000
        /*0010*/ 	.short	0x000e
        /*0012*/ 	.short	0x00a8
        /*0014*/ 	.byte	0x00, 0xf0, 0x21, 0x00


	//----- nvinfo : EIATTR_KPARAM_INFO
	.align		4
.L_9:
        /*0018*/ 	.byte	0x04, 0x17
        /*001a*/ 	.short	(.L_11 - .L_10)
.L_10:
        /*001c*/ 	.word	0x00000000
        /*0020*/ 	.short	0x000d
        /*0022*/ 	.short	0x00a0
        /*0024*/ 	.byte	0x00, 0xf0, 0x11, 0x00


	//----- nvinfo : EIATTR_KPARAM_INFO
	.align		4
.L_11:
        /*0028*/ 	.byte	0x04, 0x17
        /*002a*/ 	.short	(.L_13 - .L_12)
.L_12:
        /*002c*/ 	.word	0x00000000
        /*0030*/ 	.short	0x000c
        /*0032*/ 	.short	0x0090
        /*0034*/ 	.byte	0x00, 0xf0, 0x41, 0x00


	//----- nvinfo : EIATTR_KPARAM_INFO
	.align		4
.L_13:
        /*0038*/ 	.byte	0x04, 0x17
        /*003a*/ 	.short	(.L_15 - .L_14)
.L_14:
        /*003c*/ 	.word	0x00000000
        /*0040*/ 	.short	0x000b
        /*0042*/ 	.short	0x0080
        /*0044*/ 	.byte	0x00, 0xf0, 0x41, 0x00


	//----- nvinfo : EIATTR_KPARAM_INFO
	.align		4
.L_15:
        /*0048*/ 	.byte	0x04, 0x17
        /*004a*/ 	.short	(.L_17 - .L_16)
.L_16:
        /*004c*/ 	.word	0x00000000
        /*0050*/ 	.short	0x000a
        /*0052*/ 	.short	0x0070
        /*0054*/ 	.byte	0x00, 0xf0, 0x41, 0x00


	//----- nvinfo : EIATTR_KPARAM_INFO
	.align		4
.L_17:
        /*0058*/ 	.byte	0x04, 0x17
        /*005a*/ 	.short	(.L_19 - .L_18)
.L_18:
        /*005c*/ 	.word	0x00000000
        /*0060*/ 	.short	0x0009
        /*0062*/ 	.short	0x0060
        /*0064*/ 	.byte	0x00, 0xf0, 0x41, 0x00


	//----- nvinfo : EIATTR_KPARAM_INFO
	.align		4
.L_19:
        /*0068*/ 	.byte	0x04, 0x17
        /*006a*/ 	.short	(.L_21 - .L_20)
.L_20:
        /*006c*/ 	.word	0x00000000
        /*0070*/ 	.short	0x0008
        /*0072*/ 	.short	0x0050
        /*0074*/ 	.byte	0x00, 0xf0, 0x41, 0x00


	//----- nvinfo : EIATTR_KPARAM_INFO
	.align		4
.L_21:
        /*0078*/ 	.byte	0x04, 0x17
        /*007a*/ 	.short	(.L_23 - .L_22)
.L_22:
        /*007c*/ 	.word	0x00000000
        /*0080*/ 	.short	0x0007
        /*0082*/ 	.short	0x0040
        /*0084*/ 	.byte	0x00, 0xf0, 0x41, 0x00


	//----- nvinfo : EIATTR_KPARAM_INFO
	.align		4
.L_23:
        /*0088*/ 	.byte	0x04, 0x17
        /*008a*/ 	.short	(.L_25 - .L_24)
.L_24:
        /*008c*/ 	.word	0x00000000
        /*0090*/ 	.short	0x0006
        /*0092*/ 	.short	0x0030
        /*0094*/ 	.byte	0x00, 0xf0, 0x41, 0x00


	//----- nvinfo : EIATTR_KPARAM_INFO
	.align		4
.L_25:
        /*0098*/ 	.byte	0x04, 0x17
        /*009a*/ 	.short	(.L_27 - .L_26)
.L_26:
        /*009c*/ 	.word	0x00000000
        /*00a0*/ 	.short	0x0005
        /*00a2*/ 	.short	0x0028
        /*00a4*/ 	.byte	0x00, 0xf0, 0x11, 0x00


	//----- nvinfo : EIATTR_KPARAM_INFO
	.align		4
.L_27:
        /*00a8*/ 	.byte	0x04, 0x17
        /*00aa*/ 	.short	(.L_29 - .L_28)
.L_28:
        /*00ac*/ 	.word	0x00000000
        /*00b0*/ 	.short	0x0004
        /*00b2*/ 	.short	0x0020
        /*00b4*/ 	.byte	0x00, 0xf5, 0x21, 0x00


	//----- nvinfo : EIATTR_KPARAM_INFO
	.align		4
.L_29:
        /*00b8*/ 	.byte	0x04, 0x17
        /*00ba*/ 	.short	(.L_31 - .L_30)
.L_30:
        /*00bc*/ 	.word	0x00000000
        /*00c0*/ 	.short	0x0003
        /*00c2*/ 	.short	0x0018
        /*00c4*/ 	.byte	0x00, 0xf5, 0x21, 0x00


	//----- nvinfo : EIATTR_KPARAM_INFO
	.align		4
.L_31:
        /*00c8*/ 	.byte	0x04, 0x17
        /*00ca*/ 	.short	(.L_33 - .L_32)
.L_32:
        /*00cc*/ 	.word	0x00000000
        /*00d0*/ 	.short	0x0002
        /*00d2*/ 	.short	0x0010
        /*00d4*/ 	.byte	0x00, 0xf5, 0x21, 0x00


	//----- nvinfo : EIATTR_KPARAM_INFO
	.align		4
.L_33:
        /*00d8*/ 	.byte	0x04, 0x17
        /*00da*/ 	.short	(.L_35 - .L_34)
.L_34:
        /*00dc*/ 	.word	0x00000000
        /*00e0*/ 	.short	0x0001
        /*00e2*/ 	.short	0x0008
        /*00e4*/ 	.byte	0x00, 0xf5, 0x21, 0x00


	//----- nvinfo : EIATTR_KPARAM_INFO
	.align		4
.L_35:
        /*00e8*/ 	.byte	0x04, 0x17
        /*00ea*/ 	.short	(.L_37 - .L_36)
.L_36:
        /*00ec*/ 	.word	0x00000000
        /*00f0*/ 	.short	0x0000
        /*00f2*/ 	.short	0x0000
        /*00f4*/ 	.byte	0x00, 0xf5, 0x21, 0x00


	//----- nvinfo : EIATTR_SPARSE_MMA_MASK
	.align		4
.L_37:
        /*00f8*/ 	.byte	0x03, 0x50
        /*00fa*/ 	.short	0x0000


	//----- nvinfo : EIATTR_MAXREG_COUNT
	.align		4
        /*00fc*/ 	.byte	0x03, 0x1b
        /*00fe*/ 	.short	0x00ff


	//----- nvinfo : EIATTR_MERCURY_ISA_VERSION
	.align		4
        /*0100*/ 	.byte	0x03, 0x5f
        /*0102*/ 	.short	0x0101


	//----- nvinfo : EIATTR_VRC_CTA_INIT_COUNT
	.align		4
        /*0104*/ 	.byte	0x02, 0x4a
	.zero		1
	.zero		1


	//----- nvinfo : EIATTR_EXIT_INSTR_OFFSETS
	.align		4
        /*0108*/ 	.byte	0x04, 0x1c
        /*010a*/ 	.short	(.L_39 - .L_38)


	//   ....[0]....
.L_38:
        /*010c*/ 	.word	0x00000070


	//   ....[1]....
        /*0110*/ 	.word	0x000000e0


	//   ....[2]....
        /*0114*/ 	.word	0x00002610


	//   ....[3]....
        /*0118*/ 	.word	0x000026a0


	//----- nvinfo : EIATTR_CRS_STACK_SIZE
	.align		4
.L_39:
        /*011c*/ 	.byte	0x04, 0x1e
        /*011e*/ 	.short	(.L_41 - .L_40)
.L_40:
        /*0120*/ 	.word	0x00000000


	//----- nvinfo : EIATTR_CBANK_PARAM_SIZE
	.align		4
.L_41:
        /*0124*/ 	.byte	0x03, 0x19
        /*0126*/ 	.short	0x00b0


	//----- nvinfo : EIATTR_PARAM_CBANK
	.align		4
        /*0128*/ 	.byte	0x04, 0x0a
        /*012a*/ 	.short	(.L_43 - .L_42)
	.align		4
.L_42:
        /*012c*/ 	.word	index@(.nv.constant0.compute)
        /*0130*/ 	.short	0x0380
        /*0132*/ 	.short	0x00b0


	//----- nvinfo : EIATTR_SW_WAR
	.align		4
.L_43:
        /*0134*/ 	.byte	0x04, 0x36
        /*0136*/ 	.short	(.L_45 - .L_44)
.L_44:
        /*0138*/ 	.word	0x00000008
.L_45:


//--------------------- .nv.callgraph             --------------------------
	.section	.nv.callgraph,"",@"SHT_CUDA_CALLGRAPH"
	.align	4
	.sectionentsize	8
	.align		4
        /*0000*/ 	.word	0x00000000
	.align		4
        /*0004*/ 	.word	0xffffffff
	.align		4
        /*0008*/ 	.word	0x00000000
	.align		4
        /*000c*/ 	.word	0xfffffffe
	.align		4
        /*0010*/ 	.word	0x00000000
	.align		4
        /*0014*/ 	.word	0xfffffffd
	.align		4
        /*0018*/ 	.word	0x00000000
	.align		4
        /*001c*/ 	.word	0xfffffffc


//--------------------- .text.compute             --------------------------
	.section	.text.compute,"ax",@progbits
	.align	128
        .global         compute
        .type           compute,@function
        .size           compute,(.L_x_6 - compute)
        .other          compute,@"STO_CUDA_ENTRY STV_DEFAULT"
compute:
.text.compute:
[----:B------:R-:W-:Y:S01]  /*0000*/  LDC R1, c[0x0][0x37c] ;  /* 0x0000df00ff017b82 */ /* 0x000fe20000000800 */
[----:B------:R-:W0:Y:S07]  /*0010*/  S2R R0, SR_TID.X ;  /* 0x0000000000007919 */ /* 0x000e2e0000002100 */
[----:B------:R-:W0:Y:S01]  /*0020*/  S2UR UR4, SR_CTAID.X ;  /* 0x00000000000479c3 */ /* 0x000e220000002500 */
[----:B------:R-:W1:Y:S07]  /*0030*/  LDCU UR5, c[0x0][0x3b8] ;  /* 0x00007700ff0577ac */ /* 0x000e6e0008000800 */
[----:B------:R-:W0:Y:S02]  /*0040*/  LDC R53, c[0x0][0x360] ;  /* 0x0000d800ff357b82 */ /* 0x000e240000000800 */
[----:B0-----:R-:W-:-:S05]  /*0050*/  IMAD R53, R53, UR4, R0 ;  /* 0x0000000435357c24 */ /* 0x001fca000f8e0200 */
[----:B-1----:R-:W-:-:S13]  /*0060*/  ISETP.GE.U32.AND P0, PT, R53, UR5, PT ;  /* 0x0000000535007c0c */ /* 0x002fda000bf06070 */
[----:B------:R-:W-:Y:S05]  /*0070*/  @P0 EXIT ;  /* 0x000000000000094d */ /* 0x000fea0003800000 */
[----:B------:R-:W0:Y:S01]  /*0080*/  S2R R3, SR_TID.Y ;  /* 0x0000000000037919 */ /* 0x000e220000002200 */
[----:B------:R-:W0:Y:S01]  /*0090*/  S2UR UR4, SR_CTAID.Y ;  /* 0x00000000000479c3 */ /* 0x000e220000002600 */
[----:B------:R-:W1:Y:S07]  /*00a0*/  LDCU UR5, c[0x0][0x3bc] ;  /* 0x00007780ff0577ac */ /* 0x000e6e0008000800 */
[----:B------:R-:W0:Y:S02]  /*00b0*/  LDC R0, c[0x0][0x364] ;  /* 0x0000d900ff007b82 */ /* 0x000e240000000800 */
[----:B0-----:R-:W-:-:S05]  /*00c0*/  IMAD R0, R0, UR4, R3 ;  /* 0x0000000400007c24 */ /* 0x001fca000f8e0203 */
[----:B-1----:R-:W-:-:S13]  /*00d0*/  ISETP.GE.U32.AND P0, PT, R0, UR5, PT ;  /* 0x0000000500007c0c */ /* 0x002fda000bf06070 */
[----:B------:R-:W-:Y:S05]  /*00e0*/  @P0 EXIT ;  /* 0x000000000000094d */ /* 0x000fea0003800000 */
[----:B------:R-:W0:Y:S01]  /*00f0*/  LDC.64 R28, c[0x0][0x400] ;  /* 0x00010000ff1c7b82 */ /* 0x000e220000000a00 */
[----:B------:R-:W1:Y:S01]  /*0100*/  I2F.F64.U32 R4, R53 ;  /* 0x0000003500047312 */ /* 0x000e620000201800 */
[----:B------:R-:W-:Y:S01]  /*0110*/  UMOV UR6, 0x2000000 ;  /* 0x0200000000067882 */ /* 0x000fe20000000000 */
[----:B------:R-:W-:Y:S01]  /*0120*/  UMOV UR7, 0x41a00000 ;  /* 0x41a0000000077882 */ /* 0x000fe20000000000 */
[----:B------:R-:W2:Y:S01]  /*0130*/  LDCU.128 UR8, c[0x0][0x3c0] ;  /* 0x00007800ff0877ac */ /* 0x000ea20008000c00 */
[----:B------:R-:W-:Y:S01]  /*0140*/  IMAD.MOV.U32 R52, RZ, RZ, RZ ;  /* 0x000000ffff347224 */ /* 0x000fe200078e00ff */
[----:B------:R-:W-:Y:S02]  /*0150*/  CS2R R50, SRZ ;  /* 0x0000000000327805 */ /* 0x000fe4000001ff00 */
[----:B------:R-:W3:Y:S01]  /*0160*/  LDC.64 R30, c[0x0][0x410] ;  /* 0x00010400ff1e7b82 */ /* 0x000ee20000000a00 */
[----:B------:R-:W4:Y:S01]  /*0170*/  I2F.F64.U32 R18, R0 ;  /* 0x0000000000127312 */ /* 0x000f220000201800 */
[----:B------:R-:W5:Y:S01]  /*0180*/  LDCU.128 UR12, c[0x0][0x3d0] ;  /* 0x00007a00ff0c77ac */ /* 0x000f620008000c00 */
[----:B------:R-:W0:Y:S01]  /*0190*/  LDCU.64 UR4, c[0x0][0x358] ;  /* 0x00006b00ff0477ac */ /* 0x000e220008000a00 */
[----:B-1----:R-:W-:-:S02]  /*01a0*/  DFMA R10, R4, UR6, -R4 ;  /* 0x00000006040a7c2b */ /* 0x002fc40008000804 */
[----:B0-----:R-:W-:Y:S02]  /*01b0*/  DFMA R6, R28, UR6, -R28 ;  /* 0x000000061c067c2b */ /* 0x001fe4000800081c */
[----:B----4-:R-:W-:Y:S02]  /*01c0*/  DFMA R16, R18, UR6, -R18 ;  /* 0x0000000612107c2b */ /* 0x010fe40008000812 */
[C---:B------:R-:W-:Y:S02]  /*01d0*/  DMUL R8, R4.reuse, R28 ;  /* 0x0000001c04087228 */ /* 0x040fe40000000000 */
[----:B------:R-:W-:Y:S02]  /*01e0*/  DFMA R12, R4, UR6, -R10 ;  /* 0x00000006040c7c2b */ /* 0x000fe4000800080a */
[----:B---3--:R-:W-:Y:S02]  /*01f0*/  DFMA R14, R30, UR6, -R30 ;  /* 0x000000061e0e7c2b */ /* 0x008fe4000800081e */
[----:B------:R-:W-:-:S02]  /*0200*/  DFMA R6, R28, UR6, -R6 ;  /* 0x000000061c067c2b */ /* 0x000fc40008000806 */
[C---:B------:R-:W-:Y:S02]  /*0210*/  DMUL R2, R18.reuse, R30 ;  /* 0x0000001e12027228 */ /* 0x040fe40000000000 */
[----:B------:R-:W-:Y:S02]  /*0220*/  DFMA R22, R18, UR6, -R16 ;  /* 0x0000000612167c2b */ /* 0x000fe40008000810 */
[----:B------:R-:W-:Y:S02]  /*0230*/  DFMA R20, R30, UR6, -R14 ;  /* 0x000000061e147c2b */ /* 0x000fe4000800080e */
[----:B------:R-:W-:Y:S02]  /*0240*/  DADD R14, R4, -R12 ;  /* 0x00000000040e7229 */ /* 0x000fe4000000080c */
[----:B------:R-:W-:Y:S02]  /*0250*/  DFMA R16, R6, R12, -R8 ;  /* 0x0000000c0610722b */ /* 0x000fe40000000808 */
[----:B------:R-:W-:-:S02]  /*0260*/  DADD R24, R18, -R22 ;  /* 0x0000000012187229 */ /* 0x000fc40000000816 */
[----:B------:R-:W-:Y:S02]  /*0270*/  DFMA R26, R20, R22, -R2 ;  /* 0x00000016141a722b */ /* 0x000fe40000000802 */
[C---:B------:R-:W-:Y:S02]  /*0280*/  DADD R10, -R6.reuse, R28 ;  /* 0x00000000060a7229 */ /* 0x040fe4000000011c */
[----:B------:R-:W-:Y:S01]  /*0290*/  DFMA R16, R6, R14, R16 ;  /* 0x0000000e0610722b */ /* 0x000fe20000000010 */
[----:B------:R-:W0:Y:S01]  /*02a0*/  LDC.64 R28, c[0x0][0x408] ;  /* 0x00010200ff1c7b82 */ /* 0x000e220000000a00 */
[C---:B------:R-:W-:Y:S02]  /*02b0*/  DADD R6, -R20.reuse, R30 ;  /* 0x0000000014067229 */ /* 0x040fe4000000011e */
[----:B------:R-:W-:-:S04]  /*02c0*/  DFMA R26, R20, R24, R26 ;  /* 0x00000018141a722b */ /* 0x000fc8000000001a */
[----:B------:R-:W-:Y:S01]  /*02d0*/  DFMA R16, R10, R12, R16 ;  /* 0x0000000c0a10722b */ /* 0x000fe20000000010 */
[----:B------:R-:W1:Y:S03]  /*02e0*/  LDC.64 R20, c[0x0][0x418] ;  /* 0x00010600ff147b82 */ /* 0x000e660000000a00 */
[----:B------:R-:W-:-:S04]  /*02f0*/  DFMA R26, R6, R22, R26 ;  /* 0x00000016061a722b */ /* 0x000fc8000000001a */
[----:B------:R-:W-:-:S04]  /*0300*/  DFMA R16, R10, R14, R16 ;  /* 0x0000000e0a10722b */ /* 0x000fc80000000010 */
[----:B------:R-:W-:-:S04]  /*0310*/  DFMA R26, R6, R24, R26 ;  /* 0x00000018061a722b */ /* 0x000fc8000000001a */
[----:B0-----:R-:W-:-:S04]  /*0320*/  DFMA R16, R4, R28, R16 ;  /* 0x0000001c0410722b */ /* 0x001fc80000000010 */
[----:B-1----:R-:W-:-:S04]  /*0330*/  DFMA R26, R18, R20, R26 ;  /* 0x00000014121a722b */ /* 0x002fc8000000001a */
[----:B------:R-:W-:-:S04]  /*0340*/  DADD R10, R8, R16 ;  /* 0x00000000080a7229 */ /* 0x000fc80000000010 */
[----:B------:R-:W-:-:S04]  /*0350*/  DADD R14, R2, R26 ;  /* 0x00000000020e7229 */ /* 0x000fc8000000001a */
[----:B--2---:R-:W-:Y:S02]  /*0360*/  DADD R6, R10, UR8 ;  /* 0x000000080a067e29 */ /* 0x004fe40008000000 */
[----:B------:R-:W-:Y:S02]  /*0370*/  DADD R8, R8, -R10 ;  /* 0x0000000008087229 */ /* 0x000fe4000000080a */
[----:B-----5:R-:W-:-:S04]  /*0380*/  DADD R4, R14, UR12 ;  /* 0x0000000c0e047e29 */ /* 0x020fc80008000000 */
[----:B------:R-:W-:Y:S02]  /*0390*/  DADD R12, R6, -UR8 ;  /* 0x80000008060c7e29 */ /* 0x000fe40008000000 */
[----:B------:R-:W-:Y:S02]  /*03a0*/  DADD R18, R2, -R14 ;  /* 0x0000000002127229 */ /* 0x000fe4000000080e */
[----:B------:R-:W-:Y:S02]  /*03b0*/  DADD R8, R16, R8 ;  /* 0x0000000010087229 */ /* 0x000fe40000000008 */
[----:B------:R-:W-:Y:S02]  /*03c0*/  DADD R20, R4, -UR12 ;  /* 0x8000000c04147e29 */ /* 0x000fe40008000000 */
[--C-:B------:R-:W-:Y:S02]  /*03d0*/  DADD R2, R6, -R12.reuse ;  /* 0x0000000006027229 */ /* 0x100fe4000000080c */
[----:B------:R-:W-:-:S02]  /*03e0*/  DADD R10, R10, -R12 ;  /* 0x000000000a0a7229 */ /* 0x000fc4000000080c */
[----:B------:R-:W-:Y:S02]  /*03f0*/  DADD R18, R26, R18 ;  /* 0x000000001a127229 */ /* 0x000fe40000000012 */
[--C-:B------:R-:W-:Y:S01]  /*0400*/  DADD R22, R4, -R20.reuse ;  /* 0x0000000004167229 */ /* 0x100fe20000000814 */
[----:B------:R-:W-:Y:S01]  /*0410*/  IMAD.MOV.U32 R26, RZ, RZ, 0x0 ;  /* 0x00000000ff1a7424 */ /* 0x000fe200078e00ff */
[----:B------:R-:W-:Y:S01]  /*0420*/  DADD R12, -R2, UR8 ;  /* 0x00000008020c7e29 */ /* 0x000fe20008000100 */
[----:B------:R-:W0:Y:S01]  /*0430*/  LDCU UR8, c[0x0][0x420] ;  /* 0x00008400ff0877ac */ /* 0x000e220008000800 */
[----:B------:R-:W-:Y:S01]  /*0440*/  DADD R20, R14, -R20 ;  /* 0x000000000e147229 */ /* 0x000fe20000000814 */
[----:B------:R-:W-:Y:S01]  /*0450*/  IMAD.MOV.U32 R27, RZ, RZ, 0x3ff00000 ;  /* 0x3ff00000ff1b7424 */ /* 0x000fe200078e00ff */
[----:B------:R-:W-:Y:S02]  /*0460*/  DADD R14, R18, UR14 ;  /* 0x0000000e120e7e29 */ /* 0x000fe40008000000 */
[----:B------:R-:W-:-:S02]  /*0470*/  DADD R22, -R22, UR12 ;  /* 0x0000000c16167e29 */ /* 0x000fc40008000100 */
[----:B------:R-:W-:Y:S02]  /*0480*/  DADD R2, R8, UR10 ;  /* 0x0000000a08027e29 */ /* 0x000fe40008000000 */
[----:B------:R-:W-:Y:S02]  /*0490*/  DADD R12, R10, R12 ;  /* 0x000000000a0c7229 */ /* 0x000fe4000000000c */
[----:B------:R-:W-:Y:S02]  /*04a0*/  DADD R16, R14, -UR14 ;  /* 0x8000000e0e107e29 */ /* 0x000fe40008000000 */
[----:B------:R-:W-:Y:S02]  /*04b0*/  DADD R20, R20, R22 ;  /* 0x0000000014147229 */ /* 0x000fe40000000016 */
[C---:B------:R-:W-:Y:S02]  /*04c0*/  DADD R10, R2.reuse, -UR10 ;  /* 0x8000000a020a7e29 */ /* 0x040fe40008000000 */
[----:B------:R-:W-:Y:S01]  /*04d0*/  DADD R12, R2, R12 ;  /* 0x00000000020c7229 */ /* 0x000fe2000000000c */
[----:B0-----:R-:W-:-:S03]  /*04e0*/  UISETP.GE.AND UP0, UPT, UR8, 0x1, UPT ;  /* 0x000000010800788c */ /* 0x001fc6000bf06270 */
[C---:B------:R-:W-:Y:S02]  /*04f0*/  DADD R22, R14.reuse, R20 ;  /* 0x000000000e167229 */ /* 0x040fe40000000014 */
[----:B------:R-:W-:Y:S02]  /*0500*/  DADD R20, R14, -R16 ;  /* 0x000000000e147229 */ /* 0x000fe40000000810 */
[----:B------:R-:W-:Y:S02]  /*0510*/  DADD R2, R2, -R10 ;  /* 0x0000000002027229 */ /* 0x000fe4000000080a */
[----:B------:R-:W-:Y:S02]  /*0520*/  DADD R14, R6, R12 ;  /* 0x00000000060e7229 */ /* 0x000fe4000000000c */
[----:B------:R-:W-:Y:S02]  /*0530*/  DADD R24, R4, R22 ;  /* 0x0000000004187229 */ /* 0x000fe40000000016 */
[----:B------:R-:W-:-:S02]  /*0540*/  DADD R8, R8, -R10 ;  /* 0x0000000008087229 */ /* 0x000fc4000000080a */
[----:B------:R-:W-:Y:S02]  /*0550*/  DADD R2, -R2, UR10 ;  /* 0x0000000a02027e29 */ /* 0x000fe40008000100 */
[----:B------:R-:W-:Y:S02]  /*0560*/  DADD R6, R6, -R14 ;  /* 0x0000000006067229 */ /* 0x000fe4000000080e */
[----:B------:R-:W-:Y:S02]  /*0570*/  DADD R16, R18, -R16 ;  /* 0x0000000012107229 */ /* 0x000fe40000000810 */
[----:B------:R-:W-:Y:S02]  /*0580*/  DADD R20, -R20, UR14 ;  /* 0x0000000e14147e29 */ /* 0x000fe40008000100 */
[----:B------:R-:W-:Y:S02]  /*0590*/  DADD R4, R4, -R24 ;  /* 0x0000000004047229 */ /* 0x000fe40000000818 */
[----:B------:R-:W-:-:S02]  /*05a0*/  DADD R2, R8, R2 ;  /* 0x0000000008027229 */ /* 0x000fc40000000002 */
[----:B------:R-:W-:Y:S02]  /*05b0*/  DADD R6, R12, R6 ;  /* 0x000000000c067229 */ /* 0x000fe40000000006 */
[----:B------:R-:W-:Y:S02]  /*05c0*/  DADD R16, R16, R20 ;  /* 0x0000000010107229 */ /* 0x000fe40000000014 */
[----:B------:R-:W-:-:S04]  /*05d0*/  DADD R4, R22, R4 ;  /* 0x0000000016047229 */ /* 0x000fc80000000004 */
[----:B------:R-:W-:-:S04]  /*05e0*/  DADD R2, R2, R6 ;  /* 0x0000000002027229 */ /* 0x000fc80000000006 */
[----:B------:R-:W-:-:S04]  /*05f0*/  DADD R4, R16, R4 ;  /* 0x0000000010047229 */ /* 0x000fc80000000004 */
[----:B------:R-:W-:-:S04]  /*0600*/  DADD R8, R14, R2 ;  /* 0x000000000e087229 */ /* 0x000fc80000000002 */
[----:B------:R-:W-:-:S04]  /*0610*/  DADD R36, R24, R4 ;  /* 0x0000000018247229 */ /* 0x000fc80000000004 */
[----:B------:R-:W-:-:S04]  /*0620*/  DADD R14, R14, -R8 ;  /* 0x000000000e0e7229 */ /* 0x000fc80000000808 */
[----:B------:R-:W-:-:S04]  /*0630*/  DADD R24, R24, -R36 ;  /* 0x0000000018187229 */ /* 0x000fc80000000824 */
[----:B------:R-:W-:-:S04]  /*0640*/  DADD R32, R2, R14 ;  /* 0x0000000002207229 */ /* 0x000fc8000000000e */
[----:B------:R-:W-:Y:S01]  /*0650*/  DADD R30, R4, R24 ;  /* 0x00000000041e7229 */ /* 0x000fe20000000018 */
[----:B------:R-:W-:Y:S02]  /*0660*/  CS2R R4, SRZ ;  /* 0x0000000000047805 */ /* 0x000fe4000001ff00 */
[----:B------:R-:W-:Y:S01]  /*0670*/  CS2R R24, SRZ ;  /* 0x0000000000187805 */ /* 0x000fe2000001ff00 */
[----:B------:R-:W-:Y:S07]  /*0680*/  BRA.U !UP0, `(.L_x_0) ;  /* 0x0000001d08a47547 */ /* 0x000fee000b800000 */
[----:B------:R-:W0:Y:S01]  /*0690*/  LDC R2, c[0x0][0x3a8] ;  /* 0x0000ea00ff027b82 */ /* 0x000e220000000800 */
[----:B------:R-:W1:Y:S01]  /*06a0*/  LDCU.128 UR8, c[0x0][0x3e0] ;  /* 0x00007c00ff0877ac */ /* 0x000e620008000c00 */
[----:B------:R-:W-:Y:S01]  /*06b0*/  BSSY.RECONVERGENT B0, `(.L_x_0) ;  /* 0x00001e6000007945 */ /* 0x000fe20003800200 */
[----:B------:R-:W2:Y:S01]  /*06c0*/  LDCU.128 UR12, c[0x0][0x3f0] ;  /* 0x00007e00ff0c77ac */ /* 0x000ea20008000c00 */
[C---:B0-----:R-:W-:Y:S02]  /*06d0*/  ISETP.NE.AND P1, PT, R2.reuse, 0x2, PT ;  /* 0x000000020200780c */ /* 0x041fe40003f25270 */
[----:B------:R-:W-:-:S04]  /*06e0*/  ISETP.NE.AND P0, PT, R2, 0x3, PT ;  /* 0x000000030200780c */ /* 0x000fc80003f05270 */
[----:B-1----:R-:W-:Y:S02]  /*06f0*/  FSEL R16, R8, UR8, P0 ;  /* 0x0000000808107c08 */ /* 0x002fe40008000000 */
[----:B------:R-:W-:Y:S02]  /*0700*/  FSEL R17, R9, UR9, P0 ;  /* 0x0000000909117c08 */ /* 0x000fe40008000000 */
[----:B------:R-:W-:Y:S02]  /*0710*/  FSEL R18, R32, UR10, P0 ;  /* 0x0000000a20127c08 */ /* 0x000fe40008000000 */
[----:B------:R-:W-:Y:S02]  /*0720*/  FSEL R19, R33, UR11, P0 ;  /* 0x0000000b21137c08 */ /* 0x000fe40008000000 */
[----:B--2---:R-:W-:Y:S02]  /*0730*/  FSEL R20, R36, UR12, P0 ;  /* 0x0000000c24147c08 */ /* 0x004fe40008000000 */
[----:B------:R-:W-:-:S02]  /*0740*/  FSEL R21, R37, UR13, P0 ;  /* 0x0000000d25157c08 */ /* 0x000fc40008000000 */
[----:B------:R-:W-:Y:S02]  /*0750*/  FSEL R22, R30, UR14, P0 ;  /* 0x0000000e1e167c08 */ /* 0x000fe40008000000 */
[----:B------:R-:W-:Y:S01]  /*0760*/  FSEL R23, R31, UR15, P0 ;  /* 0x0000000f1f177c08 */ /* 0x000fe20008000000 */
[----:B------:R-:W-:Y:S06]  /*0770*/  @!P1 BRA `(.L_x_1) ;  /* 0x0000000800409947 */ /* 0x000fec0003800000 */
[----:B------:R-:W-:Y:S01]  /*0780*/  IMAD.MOV.U32 R2, RZ, RZ, RZ ;  /* 0x000000ffff027224 */ /* 0x000fe200078e00ff */
[----:B------:R-:W0:Y:S01]  /*0790*/  LDCU UR8, c[0x0][0x420] ;  /* 0x00008400ff0877ac */ /* 0x000e220008000800 */
[----:B------:R-:W1:Y:S01]  /*07a0*/  LDCU.64 UR6, c[0x0][0x428] ;  /* 0x00008500ff0677ac */ /* 0x000e620008000a00 */
[----:B------:R-:W2:Y:S04]  /*07b0*/  LDCU UR9, c[0x0][0x420] ;  /* 0x00008400ff0977ac */ /* 0x000ea80008000800 */
.L_x_3:
[----:B------:R-:W-:Y:S02]  /*07c0*/  HFMA2 R6, -RZ, RZ, 3.0517578125e-05, 0 ;  /* 0x02000000ff067431 */ /* 0x000fe400000001ff */
[----:B------:R-:W-:Y:S01]  /*07d0*/  IMAD.MOV.U32 R7, RZ, RZ, 0x41a00000 ;  /* 0x41a00000ff077424 */ /* 0x000fe200078e00ff */
[----:B------:R-:W-:Y:S01]  /*07e0*/  DMUL R40, R8, R8 ;  /* 0x0000000808287228 */ /* 0x000fe20000000000 */
[----:B------:R-:W-:Y:S01]  /*07f0*/  IMAD.MOV.U32 R52, RZ, RZ, R2 ;  /* 0x000000ffff347224 */ /* 0x000fe200078e0002 */
[C---:B------:R-:W-:Y:S02]  /*0800*/  DMUL R42, R36.reuse, R36 ;  /* 0x00000024242a7228 */ /* 0x040fe40000000000 */
[----:B------:R-:W-:Y:S02]  /*0810*/  DMUL R46, R36, R30 ;  /* 0x0000001e242e7228 */ /* 0x000fe40000000000 */
[-C--:B------:R-:W-:Y:S02]  /*0820*/  DFMA R10, R8, R6.reuse, -R8 ;  /* 0x00000006080a722b */ /* 0x080fe40000000808 */
[----:B------:R-:W-:-:S04]  /*0830*/  DFMA R12, R36, R6, -R36 ;  /* 0x00000006240c722b */ /* 0x000fc80000000824 */
[----:B------:R-:W-:Y:S02]  /*0840*/  DFMA R48, R36, R30, R46 ;  /* 0x0000001e2430722b */ /* 0x000fe4000000002e */
[-C--:B------:R-:W-:Y:S02]  /*0850*/  DFMA R10, R8, R6.reuse, -R10 ;  /* 0x00000006080a722b */ /* 0x080fe4000000080a */
[----:B------:R-:W-:-:S06]  /*0860*/  DFMA R12, R36, R6, -R12 ;  /* 0x00000006240c722b */ /* 0x000fcc000000080c */
[----:B------:R-:W-:Y:S02]  /*0870*/  DADD R14, R8, -R10 ;  /* 0x00000000080e7229 */ /* 0x000fe4000000080a */
[----:B------:R-:W-:Y:S02]  /*0880*/  DFMA R34, R10, R10, -R40 ;  /* 0x0000000a0a22722b */ /* 0x000fe40000000828 */
[----:B------:R-:W-:Y:S02]  /*0890*/  DADD R28, R36, -R12 ;  /* 0x00000000241c7229 */ /* 0x000fe4000000080c */
[----:B------:R-:W-:-:S04]  /*08a0*/  DFMA R38, R12, R12, -R42 ;  /* 0x0000000c0c26722b */ /* 0x000fc8000000082a */
[----:B------:R-:W-:-:S04]  /*08b0*/  DFMA R34, R10, R14, R34 ;  /* 0x0000000e0a22722b */ /* 0x000fc80000000022 */
[----:B------:R-:W-:Y:S02]  /*08c0*/  DFMA R44, R12, R28, R38 ;  /* 0x0000001c0c2c722b */ /* 0x000fe40000000026 */
[----:B------:R-:W-:Y:S02]  /*08d0*/  DMUL R38, R8, R32 ;  /* 0x0000002008267228 */ /* 0x000fe40000000000 */
[----:B------:R-:W-:-:S04]  /*08e0*/  DFMA R34, R10, R14, R34 ;  /* 0x0000000e0a22722b */ /* 0x000fc80000000022 */
[----:B------:R-:W-:Y:S02]  /*08f0*/  DFMA R44, R12, R28, R44 ;  /* 0x0000001c0c2c722b */ /* 0x000fe4000000002c */
[----:B------:R-:W-:Y:S02]  /*0900*/  DFMA R38, R8, R32, R38 ;  /* 0x000000200826722b */ /* 0x000fe40000000026 */
[----:B------:R-:W-:-:S04]  /*0910*/  DFMA R34, R14, R14, R34 ;  /* 0x0000000e0e22722b */ /* 0x000fc80000000022 */
[----:B------:R-:W-:-:S04]  /*0920*/  DFMA R44, R28, R28, R44 ;  /* 0x0000001c1c2c722b */ /* 0x000fc8000000002c */
[----:B------:R-:W-:-:S04]  /*0930*/  DADD R46, R34, R38 ;  /* 0x00000000222e7229 */ /* 0x000fc80000000026 */
[----:B------:R-:W-:-:S04]  /*0940*/  DADD R48, R44, R48 ;  /* 0x000000002c307229 */ /* 0x000fc80000000030 */
[----:B------:R-:W-:-:S04]  /*0950*/  DADD R34, R40, R46 ;  /* 0x0000000028227229 */ /* 0x000fc8000000002e */
[----:B------:R-:W-:-:S04]  /*0960*/  DADD R38, R42, R48 ;  /* 0x000000002a267229 */ /* 0x000fc80000000030 */
[----:B------:R-:W-:-:S04]  /*0970*/  DADD R40, R40, -R34 ;  /* 0x0000000028287229 */ /* 0x000fc80000000822 */
[--C-:B------:R-:W-:Y:S02]  /*0980*/  DADD R44, R34, R38.reuse ;  /* 0x00000000222c7229 */ /* 0x100fe40000000026 */
[----:B------:R-:W-:Y:S02]  /*0990*/  DADD R42, R42, -R38 ;  /* 0x000000002a2a7229 */ /* 0x000fe40000000826 */
[----:B------:R-:W-:-:S04]  /*09a0*/  DADD R40, R46, R40 ;  /* 0x000000002e287229 */ /* 0x000fc80000000028 */
[----:B------:R-:W-:Y:S02]  /*09b0*/  DADD R54, -R34, R44 ;  /* 0x0000000022367229 */ /* 0x000fe4000000012c */
[----:B------:R-:W-:-:S06]  /*09c0*/  DADD R42, R48, R42 ;  /* 0x00000000302a7229 */ /* 0x000fcc000000002a */
[--C-:B------:R-:W-:Y:S02]  /*09d0*/  DADD R56, -R44, R54.reuse ;  /* 0x000000002c387229 */ /* 0x100fe40000000136 */
[----:B------:R-:W-:Y:S02]  /*09e0*/  DADD R54, R38, -R54 ;  /* 0x0000000026367229 */ /* 0x000fe40000000836 */
[----:B------:R-:W-:-:S04]  /*09f0*/  DADD R46, R40, R42 ;  /* 0x00000000282e7229 */ /* 0x000fc8000000002a */
[----:B------:R-:W-:-:S04]  /*0a00*/  DADD R56, R34, R56 ;  /* 0x0000000022387229 */ /* 0x000fc80000000038 */
[----:B------:R-:W-:-:S04]  /*0a10*/  DADD R48, -R40, R46 ;  /* 0x0000000028307229 */ /* 0x000fc8000000012e */
[----:B------:R-:W-:-:S08]  /*0a20*/  DADD R54, R54, R56 ;  /* 0x0000000036367229 */ /* 0x000fd00000000038 */
[C---:B------:R-:W-:Y:S02]  /*0a30*/  DADD R56, R46.reuse, R54 ;  /* 0x000000002e387229 */ /* 0x040fe40000000036 */
[--C-:B------:R-:W-:Y:S02]  /*0a40*/  DADD R54, -R46, R48.reuse ;  /* 0x000000002e367229 */ /* 0x100fe40000000130 */
[----:B------:R-:W-:-:S04]  /*0a50*/  DADD R48, R42, -R48 ;  /* 0x000000002a307229 */ /* 0x000fc80000000830 */
[----:B------:R-:W-:Y:S02]  /*0a60*/  DADD R46, R44, R56 ;  /* 0x000000002c2e7229 */ /* 0x000fe40000000038 */
[----:B------:R-:W-:-:S06]  /*0a70*/  DADD R54, R40, R54 ;  /* 0x0000000028367229 */ /* 0x000fcc0000000036 */
[----:B------:R-:W-:Y:S02]  /*0a80*/  DADD R44, R44, -R46 ;  /* 0x000000002c2c7229 */ /* 0x000fe4000000082e */
[----:B------:R-:W-:-:S06]  /*0a90*/  DADD R48, R48, R54 ;  /* 0x0000000030307229 */ /* 0x000fcc0000000036 */
[----:B------:R-:W-:-:S08]  /*0aa0*/  DADD R44, R56, R44 ;  /* 0x00000000382c7229 */ /* 0x000fd0000000002c */
[----:B------:R-:W-:-:S08]  /*0ab0*/  DADD R44, R48, R44 ;  /* 0x00000000302c7229 */ /* 0x000fd0000000002c */
[----:B------:R-:W-:-:S08]  /*0ac0*/  DADD R44, R46, R44 ;  /* 0x000000002e2c7229 */ /* 0x000fd0000000002c */
[----:B-1----:R-:W-:-:S14]  /*0ad0*/  DSETP.GE.AND P0, PT, R44, UR6, PT ;  /* 0x000000062c007e2a */ /* 0x002fdc000bf06000 */
[----:B------:R-:W-:Y:S05]  /*0ae0*/  @P0 BRA `(.L_x_2) ;  /* 0x0000001800880947 */ /* 0x000fea0003800000 */
[C---:B------:R-:W-:Y:S01]  /*0af0*/  DMUL R44, R8.reuse, R36 ;  /* 0x00000024082c7228 */ /* 0x040fe20000000000 */
[----:B------:R-:W-:Y:S01]  /*0b00*/  VIADD R2, R2, 0x1 ;  /* 0x0000000102027836 */ /* 0x000fe20000000000 */
[----:B------:R-:W-:-:S04]  /*0b10*/  DMUL R8, R8, R30 ;  /* 0x0000001e08087228 */ /* 0x000fc80000000000 */
[----:B--2---:R-:W-:Y:S02]  /*0b20*/  ISETP.NE.AND P0, PT, R2, UR9, PT ;  /* 0x0000000902007c0c */ /* 0x004fe4000bf05270 */
[----:B------:R-:W-:Y:S02]  /*0b30*/  DFMA R46, R10, R12, -R44 ;  /* 0x0000000c0a2e722b */ /* 0x000fe4000000082c */
[----:B------:R-:W-:-:S06]  /*0b40*/  DFMA R8, R32, R36, R8 ;  /* 0x000000242008722b */ /* 0x000fcc0000000008 */
[----:B------:R-:W-:-:S08]  /*0b50*/  DFMA R46, R10, R28, R46 ;  /* 0x0000001c0a2e722b */ /* 0x000fd0000000002e */
[----:B------:R-:W-:Y:S02]  /*0b60*/  DFMA R46, R14, R12, R46 ;  /* 0x0000000c0e2e722b */ /* 0x000fe4000000002e */
[----:B------:R-:W-:-:S06]  /*0b70*/  DADD R12, R34, -R38 ;  /* 0x00000000220c7229 */ /* 0x000fcc0000000826 */
[----:B------:R-:W-:Y:S02]  /*0b80*/  DFMA R10, R14, R28, R46 ;  /* 0x0000001c0e0a722b */ /* 0x000fe4000000002e */
[----:B------:R-:W-:-:S06]  /*0b90*/  DADD R14, -R34, R12 ;  /* 0x00000000220e7229 */ /* 0x000fcc000000010c */
[----:B------:R-:W-:Y:S02]  /*0ba0*/  DADD R10, R10, R8 ;  /* 0x000000000a0a7229 */ /* 0x000fe40000000008 */
[--C-:B------:R-:W-:Y:S02]  /*0bb0*/  DADD R28, -R12, R14.reuse ;  /* 0x000000000c1c7229 */ /* 0x100fe4000000010e */
[----:B------:R-:W-:Y:S02]  /*0bc0*/  DADD R38, -R38, -R14 ;  /* 0x0000000026267229 */ /* 0x000fe4000000090e */
[----:B------:R-:W-:Y:S02]  /*0bd0*/  DADD R14, R40, -R42 ;  /* 0x00000000280e7229 */ /* 0x000fe4000000082a */
[----:B------:R-:W-:Y:S02]  /*0be0*/  DADD R8, R44, R10 ;  /* 0x000000002c087229 */ /* 0x000fe4000000000a */
[----:B------:R-:W-:-:S06]  /*0bf0*/  DADD R28, R34, R28 ;  /* 0x00000000221c7229 */ /* 0x000fcc000000001c */
[----:B------:R-:W-:Y:S02]  /*0c00*/  DFMA R30, R8, R6, -R8 ;  /* 0x00000006081e722b */ /* 0x000fe40000000808 */
[----:B------:R-:W-:Y:S02]  /*0c10*/  DADD R38, R38, R28 ;  /* 0x0000000026267229 */ /* 0x000fe4000000001c */
[----:B------:R-:W-:-:S04]  /*0c20*/  DADD R28, -R40, R14 ;  /* 0x00000000281c7229 */ /* 0x000fc8000000010e */
[C---:B------:R-:W-:Y:S02]  /*0c30*/  DFMA R32, R8.reuse, R6, -R30 ;  /* 0x000000060820722b */ /* 0x040fe4000000081e */
[----:B------:R-:W-:Y:S02]  /*0c40*/  DADD R6, R8, R8 ;  /* 0x0000000008067229 */ /* 0x000fe40000000008 */
[C---:B------:R-:W-:Y:S02]  /*0c50*/  DADD R38, R14.reuse, R38 ;  /* 0x000000000e267229 */ /* 0x040fe40000000026 */
[----:B------:R-:W-:Y:S02]  /*0c60*/  DADD R30, -R14, R28 ;  /* 0x000000000e1e7229 */ /* 0x000fe4000000011c */
[----:B------:R-:W-:Y:S02]  /*0c70*/  DADD R34, R32, R32 ;  /* 0x0000000020227229 */ /* 0x000fe40000000020 */
[----:B------:R-:W-:-:S02]  /*0c80*/  DADD R28, -R42, -R28 ;  /* 0x000000002a1c7229 */ /* 0x000fc4000000091c */
[----:B------:R-:W-:Y:S02]  /*0c90*/  DADD R14, R12, R38 ;  /* 0x000000000c0e7229 */ /* 0x000fe40000000026 */
[----:B------:R-:W-:Y:S02]  /*0ca0*/  DADD R30, R40, R30 ;  /* 0x00000000281e7229 */ /* 0x000fe4000000001e */
[----:B------:R-:W-:-:S04]  /*0cb0*/  DADD R34, -R6, R34 ;  /* 0x0000000006227229 */ /* 0x000fc80000000122 */
[----:B------:R-:W-:Y:S02]  /*0cc0*/  DADD R12, R12, -R14 ;  /* 0x000000000c0c7229 */ /* 0x000fe4000000080e */
[----:B------:R-:W-:Y:S02]  /*0cd0*/  DADD R28, R28, R30 ;  /* 0x000000001c1c7229 */ /* 0x000fe4000000001e */
[----:B------:R-:W-:Y:S02]  /*0ce0*/  DFMA R34, RZ, R32, R34 ;  /* 0x00000020ff22722b */ /* 0x000fe40000000022 */
[----:B------:R-:W-:Y:S02]  /*0cf0*/  DADD R32, R8, -R32 ;  /* 0x0000000008207229 */ /* 0x000fe40000000820 */
[----:B------:R-:W-:Y:S02]  /*0d00*/  DADD R8, R44, -R8 ;  /* 0x000000002c087229 */ /* 0x000fe40000000808 */
[----:B------:R-:W-:-:S04]  /*0d10*/  DADD R12, R38, R12 ;  /* 0x00000000260c7229 */ /* 0x000fc8000000000c */
[----:B------:R-:W-:Y:S02]  /*0d20*/  DFMA R34, R32, 2, R34 ;  /* 0x400000002022782b */ /* 0x000fe40000000022 */
[----:B------:R-:W-:Y:S02]  /*0d30*/  DADD R8, R10, R8 ;  /* 0x000000000a087229 */ /* 0x000fe40000000008 */
[----:B------:R-:W-:-:S04]  /*0d40*/  DADD R12, R28, R12 ;  /* 0x000000001c0c7229 */ /* 0x000fc8000000000c */
[----:B------:R-:W-:-:S04]  /*0d50*/  DFMA R34, RZ, R32, R34 ;  /* 0x00000020ff22722b */ /* 0x000fc80000000022 */
[----:B------:R-:W-:-:S04]  /*0d60*/  DADD R28, R14, R12 ;  /* 0x000000000e1c7229 */ /* 0x000fc8000000000c */
[----:B------:R-:W-:-:S04]  /*0d70*/  DFMA R34, R8, 2, R34 ;  /* 0x400000000822782b */ /* 0x000fc80000000022 */
[--C-:B------:R-:W-:Y:S02]  /*0d80*/  DADD R10, R16, R28.reuse ;  /* 0x00000000100a7229 */ /* 0x100fe4000000001c */
[----:B------:R-:W-:Y:S02]  /*0d90*/  DADD R14, R14, -R28 ;  /* 0x000000000e0e7229 */ /* 0x000fe4000000081c */
[----:B------:R-:W-:-:S04]  /*0da0*/  DADD R36, R6, R34 ;  /* 0x0000000006247229 */ /* 0x000fc80000000022 */
[----:B------:R-:W-:Y:S02]  /*0db0*/  DADD R30, -R28, R10 ;  /* 0x000000001c1e7229 */ /* 0x000fe4000000010a */
[----:B------:R-:W-:Y:S02]  /*0dc0*/  DADD R12, R12, R14 ;  /* 0x000000000c0c7229 */ /* 0x000fe4000000000e */
[--C-:B------:R-:W-:Y:S02]  /*0dd0*/  DADD R8, R20, R36.reuse ;  /* 0x0000000014087229 */ /* 0x100fe40000000024 */
[----:B------:R-:W-:Y:S02]  /*0de0*/  DADD R6, R6, -R36 ;  /* 0x0000000006067229 */ /* 0x000fe40000000824 */
[--C-:B------:R-:W-:Y:S02]  /*0df0*/  DADD R32, -R10, R30.reuse ;  /* 0x000000000a207229 */ /* 0x100fe4000000011e */
[----:B------:R-:W-:-:S02]  /*0e00*/  DADD R30, R16, -R30 ;  /* 0x00000000101e7229 */ /* 0x000fc4000000081e */
[----:B------:R-:W-:Y:S02]  /*0e10*/  DADD R38, -R36, R8 ;  /* 0x0000000024267229 */ /* 0x000fe40000000108 */
[----:B------:R-:W-:Y:S02]  /*0e20*/  DADD R14, R18, R12 ;  /* 0x00000000120e7229 */ /* 0x000fe4000000000c */
[----:B------:R-:W-:Y:S02]  /*0e30*/  DADD R32, R28, R32 ;  /* 0x000000001c207229 */ /* 0x000fe40000000020 */
[----:B------:R-:W-:Y:S02]  /*0e40*/  DADD R6, R34, R6 ;  /* 0x0000000022067229 */ /* 0x000fe40000000006 */
[--C-:B------:R-:W-:Y:S02]  /*0e50*/  DADD R40, R8, -R38.reuse ;  /* 0x0000000008287229 */ /* 0x100fe40000000826 */
[----:B------:R-:W-:-:S02]  /*0e60*/  DADD R38, R20, -R38 ;  /* 0x0000000014267229 */ /* 0x000fc40000000826 */
[----:B------:R-:W-:Y:S02]  /*0e70*/  DADD R30, R30, R32 ;  /* 0x000000001e1e7229 */ /* 0x000fe40000000020 */
[----:B------:R-:W-:Y:S02]  /*0e80*/  DADD R28, -R12, R14 ;  /* 0x000000000c1c7229 */ /* 0x000fe4000000010e */
[----:B------:R-:W-:Y:S02]  /*0e90*/  DADD R40, R36, -R40 ;  /* 0x0000000024287229 */ /* 0x000fe40000000828 */
[----:B------:R-:W-:Y:S02]  /*0ea0*/  DADD R34, R22, R6 ;  /* 0x0000000016227229 */ /* 0x000fe40000000006 */
[C---:B------:R-:W-:Y:S02]  /*0eb0*/  DADD R32, R14.reuse, R30 ;  /* 0x000000000e207229 */ /* 0x040fe4000000001e */
[----:B------:R-:W-:-:S02]  /*0ec0*/  DADD R30, -R14, R28 ;  /* 0x000000000e1e7229 */ /* 0x000fc4000000011c */
[----:B------:R-:W-:Y:S02]  /*0ed0*/  DADD R38, R38, R40 ;  /* 0x0000000026267229 */ /* 0x000fe40000000028 */
[----:B------:R-:W-:Y:S02]  /*0ee0*/  DADD R36, -R6, R34 ;  /* 0x0000000006247229 */ /* 0x000fe40000000122 */
[----:B------:R-:W-:Y:S02]  /*0ef0*/  DADD R14, R10, R32 ;  /* 0x000000000a0e7229 */ /* 0x000fe40000000020 */
[----:B------:R-:W-:Y:S02]  /*0f00*/  DADD R30, R12, R30 ;  /* 0x000000000c1e7229 */ /* 0x000fe4000000001e */
[C---:B------:R-:W-:Y:S02]  /*0f10*/  DADD R38, R34.reuse, R38 ;  /* 0x0000000022267229 */ /* 0x040fe40000000026 */
[----:B------:R-:W-:-:S02]  /*0f20*/  DADD R34, R34, -R36 ;  /* 0x0000000022227229 */ /* 0x000fc40000000824 */
[----:B------:R-:W-:Y:S02]  /*0f30*/  DADD R28, R18, -R28 ;  /* 0x00000000121c7229 */ /* 0x000fe4000000081c */
[----:B------:R-:W-:Y:S02]  /*0f40*/  DADD R10, R10, -R14 ;  /* 0x000000000a0a7229 */ /* 0x000fe4000000080e */
[----:B------:R-:W-:Y:S02]  /*0f50*/  DADD R12, R8, R38 ;  /* 0x00000000080c7229 */ /* 0x000fe40000000026 */
[----:B------:R-:W-:Y:S02]  /*0f60*/  DADD R34, R6, -R34 ;  /* 0x0000000006227229 */ /* 0x000fe40000000822 */
[----:B------:R-:W-:Y:S02]  /*0f70*/  DADD R36, R22, -R36 ;  /* 0x0000000016247229 */ /* 0x000fe40000000824 */
[----:B------:R-:W-:-:S02]  /*0f80*/  DADD R28, R28, R30 ;  /* 0x000000001c1c7229 */ /* 0x000fc4000000001e */
[----:B------:R-:W-:Y:S02]  /*0f90*/  DADD R8, R8, -R12 ;  /* 0x0000000008087229 */ /* 0x000fe4000000080c */
[----:B------:R-:W-:Y:S02]  /*0fa0*/  DADD R10, R32, R10 ;  /* 0x00000000200a7229 */ /* 0x000fe4000000000a */
[----:B------:R-:W-:-:S04]  /*0fb0*/  DADD R34, R36, R34 ;  /* 0x0000000024227229 */ /* 0x000fc80000000022 */
[----:B------:R-:W-:Y:S02]  /*0fc0*/  DADD R8, R38, R8 ;  /* 0x0000000026087229 */ /* 0x000fe40000000008 */
[----:B------:R-:W-:-:S06]  /*0fd0*/  DADD R10, R28, R10 ;  /* 0x000000001c0a7229 */ /* 0x000fcc000000000a */
[----:B------:R-:W-:Y:S02]  /*0fe0*/  DADD R34, R34, R8 ;  /* 0x0000000022227229 */ /* 0x000fe40000000008 */
[----:B------:R-:W-:-:S06]  /*0ff0*/  DADD R8, R14, R10 ;  /* 0x000000000e087229 */ /* 0x000fcc000000000a */
[----:B------:R-:W-:Y:S02]  /*1000*/  DADD R36, R12, R34 ;  /* 0x000000000c247229 */ /* 0x000fe40000000022 */
[----:B------:R-:W-:-:S06]  /*1010*/  DADD R14, R14, -R8 ;  /* 0x000000000e0e7229 */ /* 0x000fcc0000000808 */
[----:B------:R-:W-:Y:S02]  /*1020*/  DADD R12, R12, -R36 ;  /* 0x000000000c0c7229 */ /* 0x000fe40000000824 */
[----:B------:R-:W-:-:S06]  /*1030*/  DADD R32, R10, R14 ;  /* 0x000000000a207229 */ /* 0x000fcc000000000e */
[----:B------:R-:W-:Y:S01]  /*1040*/  DADD R30, R34, R12 ;  /* 0x00000000221e7229 */ /* 0x000fe2000000000c */
[----:B------:R-:W-:Y:S10]  /*1050*/  @P0 BRA `(.L_x_3) ;  /* 0xfffffff400d80947 */ /* 0x000ff4000383ffff */
[----:B0-----:R-:W-:Y:S01]  /*1060*/  MOV R52, UR8 ;  /* 0x0000000800347c02 */ /* 0x001fe20008000f00 */
[----:B------:R-:W-:Y:S06]  /*1070*/  BRA `(.L_x_2) ;  /* 0x0000001400247947 */ /* 0x000fec0003800000 */
.L_x_1:
[----:B------:R-:W-:Y:S01]  /*1080*/  DFMA R2, R8, UR6, -R8 ;  /* 0x0000000608027c2b */ /* 0x000fe20008000808 */
[----:B------:R-:W0:Y:S01]  /*1090*/  LDCU.64 UR10, c[0x0][0x428] ;  /* 0x00008500ff0a77ac */ /* 0x000e220008000a00 */
[----:B------:R-:W-:Y:S01]  /*10a0*/  DFMA R46, R36, UR6, -R36 ;  /* 0x00000006242e7c2b */ /* 0x000fe20008000824 */
[----:B------:R-:W-:Y:S01]  /*10b0*/  IMAD.MOV.U32 R52, RZ, RZ, RZ ;  /* 0x000000ffff347224 */ /* 0x000fe200078e00ff */
[----:B------:R-:W-:Y:S01]  /*10c0*/  DMUL R6, R8, R8 ;  /* 0x0000000808067228 */ /* 0x000fe20000000000 */
[----:B------:R-:W1:Y:S01]  /*10d0*/  LDCU UR8, c[0x0][0x420] ;  /* 0x00008400ff0877ac */ /* 0x000e620008000800 */
[----:B------:R-:W-:Y:S01]  /*10e0*/  DMUL R10, R36, R36 ;  /* 0x00000024240a7228 */ /* 0x000fe20000000000 */
[----:B------:R-:W-:Y:S01]  /*10f0*/  CS2R R50, SRZ ;  /* 0x0000000000327805 */ /* 0x000fe2000001ff00 */
[----:B------:R-:W-:Y:S02]  /*1100*/  DFMA R2, R8, UR6, -R2 ;  /* 0x0000000608027c2b */ /* 0x000fe40008000802 */
[----:B------:R-:W-:Y:S01]  /*1110*/  DFMA R46, R36, UR6, -R46 ;  /* 0x00000006242e7c2b */ /* 0x000fe2000800082e */
[----:B------:R-:W2:Y:S01]  /*1120*/  LDCU.64 UR6, c[0x0][0x428] ;  /* 0x00008500ff0677ac */ /* 0x000ea20008000a00 */
[----:B------:R-:W-:-:S02]  /*1130*/  DMUL R14, R8, R32 ;  /* 0x00000020080e7228 */ /* 0x000fc40000000000 */
[----:B------:R-:W-:Y:S02]  /*1140*/  DMUL R24, R36, R30 ;  /* 0x0000001e24187228 */ /* 0x000fe40000000000 */
[----:B------:R-:W-:Y:S02]  /*1150*/  DADD R42, R8, -R2 ;  /* 0x00000000082a7229 */ /* 0x000fe40000000802 */
[----:B------:R-:W-:Y:S02]  /*1160*/  DFMA R4, R2, R2, -R6 ;  /* 0x000000020204722b */ /* 0x000fe40000000806 */
[----:B------:R-:W-:Y:S02]  /*1170*/  DADD R40, R36, -R46 ;  /* 0x0000000024287229 */ /* 0x000fe4000000082e */
[----:B------:R-:W-:Y:S02]  /*1180*/  DFMA R12, R46, R46, -R10 ;  /* 0x0000002e2e0c722b */ /* 0x000fe4000000080a */
[----:B------:R-:W-:-:S02]  /*1190*/  DFMA R14, R8, R32, R14 ;  /* 0x00000020080e722b */ /* 0x000fc4000000000e */
[----:B------:R-:W-:Y:S02]  /*11a0*/  DFMA R4, R42, R2, R4 ;  /* 0x000000022a04722b */ /* 0x000fe40000000004 */
[----:B------:R-:W-:Y:S02]  /*11b0*/  DFMA R24, R36, R30, R24 ;  /* 0x0000001e2418722b */ /* 0x000fe40000000018 */
[----:B------:R-:W-:-:S04]  /*11c0*/  DFMA R12, R40, R46, R12 ;  /* 0x0000002e280c722b */ /* 0x000fc8000000000c */
[----:B------:R-:W-:-:S04]  /*11d0*/  DFMA R4, R42, R2, R4 ;  /* 0x000000022a04722b */ /* 0x000fc80000000004 */
[----:B------:R-:W-:-:S04]  /*11e0*/  DFMA R12, R40, R46, R12 ;  /* 0x0000002e280c722b */ /* 0x000fc8000000000c */
        /* <DEDUP_REMOVED lines=25> */
[----:B------:R-:W-:Y:S01]  /*1380*/  DADD R4, R24, R4 ;  /* 0x0000000018047229 */ /* 0x000fe20000000004 */
[----:B------:R-:W-:-:S07]  /*1390*/  CS2R R24, SRZ ;  /* 0x0000000000187805 */ /* 0x000fce000001ff00 */
[----:B------:R-:W-:-:S08]  /*13a0*/  DADD R4, R10, R4 ;  /* 0x000000000a047229 */ /* 0x000fd00000000004 */
[----:B------:R-:W-:Y:S01]  /*13b0*/  DADD R4, R26, R4 ;  /* 0x000000001a047229 */ /* 0x000fe20000000004 */
[----:B------:R-:W-:Y:S02]  /*13c0*/  IMAD.MOV.U32 R26, RZ, RZ, 0x0 ;  /* 0x00000000ff1a7424 */ /* 0x000fe400078e00ff */
[----:B------:R-:W-:-:S05]  /*13d0*/  IMAD.MOV.U32 R27, RZ, RZ, 0x3ff00000 ;  /* 0x3ff00000ff1b7424 */ /* 0x000fca00078e00ff */
[----:B--2---:R-:W-:Y:S01]  /*13e0*/  DSETP.GE.AND P0, PT, R4, UR6, PT ;  /* 0x0000000604007e2a */ /* 0x004fe2000bf06000 */
[----:B------:R-:W-:-:S13]  /*13f0*/  CS2R R4, SRZ ;  /* 0x0000000000047805 */ /* 0x000fda000001ff00 */
[----:B01----:R-:W-:Y:S05]  /*1400*/  @P0 BRA `(.L_x_2) ;  /* 0x0000001000400947 */ /* 0x003fea0003800000 */
[----:B------:R-:W-:-:S07]  /*1410*/  MOV R52, RZ ;  /* 0x000000ff00347202 */ /* 0x000fce0000000f00 */
.L_x_4:
[----:B------:R-:W-:Y:S01]  /*1420*/  IMAD.MOV.U32 R12, RZ, RZ, 0x2000000 ;  /* 0x02000000ff0c7424 */ /* 0x000fe200078e00ff */
[-C--:B------:R-:W-:Y:S01]  /*1430*/  DMUL R48, R36, R50.reuse ;  /* 0x0000003224307228 */ /* 0x080fe20000000000 */
[----:B------:R-:W-:Y:S01]  /*1440*/  IMAD.MOV.U32 R13, RZ, RZ, 0x41a00000 ;  /* 0x41a00000ff0d7424 */ /* 0x000fe200078e00ff */
[C---:B------:R-:W-:Y:S01]  /*1450*/  DMUL R10, R8.reuse, R50 ;  /* 0x00000032080a7228 */ /* 0x040fe20000000000 */
[----:B------:R-:W0:Y:S01]  /*1460*/  LDCU UR6, c[0x0][0x420] ;  /* 0x00008400ff0677ac */ /* 0x000e220008000800 */
[----:B------:R-:W-:-:S03]  /*1470*/  DMUL R56, R8, R26 ;  /* 0x0000001a08387228 */ /* 0x000fc60000000000 */
[-C--:B------:R-:W-:Y:S02]  /*1480*/  DFMA R64, R50, R12.reuse, -R50 ;  /* 0x0000000c3240722b */ /* 0x080fe40000000832 */
[----:B------:R-:W-:-:S06]  /*1490*/  DFMA R44, R26, R12, -R26 ;  /* 0x0000000c1a2c722b */ /* 0x000fcc000000081a */
[-C--:B------:R-:W-:Y:S02]  /*14a0*/  DFMA R64, R50, R12.reuse, -R64 ;  /* 0x0000000c3240722b */ /* 0x080fe40000000840 */
[----:B------:R-:W-:-:S06]  /*14b0*/  DFMA R44, R26, R12, -R44 ;  /* 0x0000000c1a2c722b */ /* 0x000fcc000000082c */
[C---:B------:R-:W-:Y:S02]  /*14c0*/  DADD R58, -R64.reuse, R50 ;  /* 0x00000000403a7229 */ /* 0x040fe40000000132 */
[C---:B------:R-:W-:Y:S02]  /*14d0*/  DFMA R60, R64.reuse, R46, -R48 ;  /* 0x0000002e403c722b */ /* 0x040fe40000000830 */
[-C--:B------:R-:W-:Y:S02]  /*14e0*/  DFMA R62, R64, R2.reuse, -R10 ;  /* 0x00000002403e722b */ /* 0x080fe4000000080a */
[C---:B------:R-:W-:Y:S02]  /*14f0*/  DADD R38, -R44.reuse, R26 ;  /* 0x000000002c267229 */ /* 0x040fe4000000011a */
[----:B------:R-:W-:Y:S02]  /*1500*/  DFMA R54, R44, R2, -R56 ;  /* 0x000000022c36722b */ /* 0x000fe40000000838 */
[----:B------:R-:W-:-:S02]  /*1510*/  DFMA R60, R58, R46, R60 ;  /* 0x0000002e3a3c722b */ /* 0x000fc4000000003c */
[----:B------:R-:W-:-:S04]  /*1520*/  DFMA R62, R58, R2, R62 ;  /* 0x000000023a3e722b */ /* 0x000fc8000000003e */
[----:B------:R-:W-:Y:S02]  /*1530*/  DFMA R54, R38, R2, R54 ;  /* 0x000000022636722b */ /* 0x000fe40000000036 */
[C---:B------:R-:W-:Y:S02]  /*1540*/  DFMA R60, R64.reuse, R40, R60 ;  /* 0x00000028403c722b */ /* 0x040fe4000000003c */
[----:B------:R-:W-:-:S04]  /*1550*/  DFMA R64, R64, R42, R62 ;  /* 0x0000002a4040722b */ /* 0x000fc8000000003e */
[----:B------:R-:W-:Y:S02]  /*1560*/  DFMA R62, R44, R42, R54 ;  /* 0x0000002a2c3e722b */ /* 0x000fe40000000036 */
[----:B------:R-:W-:Y:S02]  /*1570*/  DMUL R54, R32, R26 ;  /* 0x0000001a20367228 */ /* 0x000fe40000000000 */
[C---:B------:R-:W-:Y:S02]  /*1580*/  DFMA R60, R58.reuse, R40, R60 ;  /* 0x000000283a3c722b */ /* 0x040fe4000000003c */
[-C--:B------:R-:W-:Y:S02]  /*1590*/  DFMA R58, R58, R42.reuse, R64 ;  /* 0x0000002a3a3a722b */ /* 0x080fe40000000040 */
[----:B------:R-:W-:Y:S02]  /*15a0*/  DFMA R62, R38, R42, R62 ;  /* 0x0000002a263e722b */ /* 0x000fe4000000003e */
[----:B------:R-:W-:-:S02]  /*15b0*/  DFMA R54, R8, R4, R54 ;  /* 0x000000040836722b */ /* 0x000fc40000000036 */
[----:B------:R-:W-:-:S06]  /*15c0*/  DMUL R64, R32, R50 ;  /* 0x0000003220407228 */ /* 0x000fcc0000000000 */
[----:B------:R-:W-:Y:S02]  /*15d0*/  DADD R54, R62, R54 ;  /* 0x000000003e367229 */ /* 0x000fe40000000036 */
[----:B------:R-:W-:Y:S02]  /*15e0*/  DMUL R62, R30, R50 ;  /* 0x000000321e3e7228 */ /* 0x000fe40000000000 */
[----:B------:R-:W-:-:S06]  /*15f0*/  DFMA R64, R8, R24, R64 ;  /* 0x000000180840722b */ /* 0x000fcc0000000040 */
[----:B------:R-:W-:Y:S02]  /*1600*/  DFMA R50, R36, R24, R62 ;  /* 0x000000182432722b */ /* 0x000fe4000000003e */
[----:B------:R-:W-:Y:S02]  /*1610*/  DADD R24, R56, R54 ;  /* 0x0000000038187229 */ /* 0x000fe40000000036 */
[----:B------:R-:W-:Y:S02]  /*1620*/  DADD R58, R58, R64 ;  /* 0x000000003a3a7229 */ /* 0x000fe40000000040 */
[----:B------:R-:W-:Y:S02]  /*1630*/  DMUL R62, R30, R26 ;  /* 0x0000001a1e3e7228 */ /* 0x000fe40000000000 */
[----:B------:R-:W-:Y:S02]  /*1640*/  DADD R50, R60, R50 ;  /* 0x000000003c327229 */ /* 0x000fe40000000032 */
[----:B------:R-:W-:-:S02]  /*1650*/  DADD R60, R56, -R24 ;  /* 0x00000000383c7229 */ /* 0x000fc40000000818 */
[----:B------:R-:W-:Y:S02]  /*1660*/  DMUL R30, R30, R8 ;  /* 0x000000081e1e7228 */ /* 0x000fe40000000000 */
[----:B------:R-:W-:Y:S02]  /*1670*/  DFMA R4, R36, R4, R62 ;  /* 0x000000042404722b */ /* 0x000fe4000000003e */
[----:B------:R-:W-:Y:S02]  /*1680*/  DADD R56, R48, R50 ;  /* 0x0000000030387229 */ /* 0x000fe40000000032 */
[----:B------:R-:W-:Y:S02]  /*1690*/  DADD R60, R54, R60 ;  /* 0x00000000363c7229 */ /* 0x000fe4000000003c */
[C---:B------:R-:W-:Y:S02]  /*16a0*/  DMUL R8, R36.reuse, R8 ;  /* 0x0000000824087228 */ /* 0x040fe40000000000 */
[----:B------:R-:W-:-:S02]  /*16b0*/  DMUL R26, R36, R26 ;  /* 0x0000001a241a7228 */ /* 0x000fc40000000000 */
[--C-:B------:R-:W-:Y:S02]  /*16c0*/  DADD R54, R24, -R56.reuse ;  /* 0x0000000018367229 */ /* 0x100fe40000000838 */
[----:B------:R-:W-:Y:S02]  /*16d0*/  DADD R48, R48, -R56 ;  /* 0x0000000030307229 */ /* 0x000fe40000000838 */
[----:B------:R-:W-:-:S04]  /*16e0*/  DFMA R32, R36, R32, R30 ;  /* 0x000000202420722b */ /* 0x000fc8000000001e */
[----:B------:R-:W-:Y:S02]  /*16f0*/  DADD R64, -R24, R54 ;  /* 0x0000000018407229 */ /* 0x000fe40000000136 */
[----:B------:R-:W-:Y:S02]  /*1700*/  DADD R48, R50, R48 ;  /* 0x0000000032307229 */ /* 0x000fe40000000030 */
[----:B------:R-:W-:-:S04]  /*1710*/  DFMA R50, R44, R46, -R26 ;  /* 0x0000002e2c32722b */ /* 0x000fc8000000081a */
[--C-:B------:R-:W-:Y:S02]  /*1720*/  DADD R62, R54, -R64.reuse ;  /* 0x00000000363e7229 */ /* 0x100fe40000000840 */
[----:B------:R-:W-:Y:S02]  /*1730*/  DADD R56, -R56, -R64 ;  /* 0x0000000038387229 */ /* 0x000fe40000000940 */
[----:B------:R-:W-:-:S04]  /*1740*/  DFMA R50, R38, R46, R50 ;  /* 0x0000002e2632722b */ /* 0x000fc80000000032 */
[----:B------:R-:W-:Y:S02]  /*1750*/  DADD R62, R24, -R62 ;  /* 0x00000000183e7229 */ /* 0x000fe4000000083e */
[----:B------:R-:W-:Y:S02]  /*1760*/  DADD R24, -R34, R14 ;  /* 0x0000000022187229 */ /* 0x000fe4000000010e */
[----:B------:R-:W-:-:S06]  /*1770*/  DFMA R50, R44, R40, R50 ;  /* 0x000000282c32722b */ /* 0x000fcc0000000032 */
[----:B------:R-:W-:Y:S02]  /*1780*/  DADD R64, R24, -R14 ;  /* 0x0000000018407229 */ /* 0x000fe4000000080e */
[----:B------:R-:W-:-:S06]  /*1790*/  DFMA R38, R38, R40, R50 ;  /* 0x000000282626722b */ /* 0x000fcc0000000032 */
[----:B------:R-:W-:Y:S02]  /*17a0*/  DADD R34, -R64, -R34 ;  /* 0x0000000040227229 */ /* 0x000fe40000000922 */
[----:B------:R-:W-:Y:S02]  /*17b0*/  DADD R64, -R24, R64 ;  /* 0x0000000018407229 */ /* 0x000fe40000000140 */
[----:B------:R-:W-:Y:S02]  /*17c0*/  DADD R38, R38, R4 ;  /* 0x0000000026267229 */ /* 0x000fe40000000004 */
[----:B------:R-:W-:-:S04]  /*17d0*/  DADD R4, R10, R58 ;  /* 0x000000000a047229 */ /* 0x000fc8000000003a */
[----:B------:R-:W-:-:S04]  /*17e0*/  DADD R14, R64, R14 ;  /* 0x00000000400e7229 */ /* 0x000fc8000000000e */
[----:B------:R-:W-:-:S04]  /*17f0*/  DADD R10, R10, -R4 ;  /* 0x000000000a0a7229 */ /* 0x000fc80000000804 */
[----:B------:R-:W-:Y:S02]  /*1800*/  DADD R14, R34, R14 ;  /* 0x00000000220e7229 */ /* 0x000fe4000000000e */
[----:B------:R-:W-:Y:S02]  /*1810*/  DADD R34, -R6, R28 ;  /* 0x0000000006227229 */ /* 0x000fe4000000011c */
[----:B------:R-:W-:-:S06]  /*1820*/  DADD R58, R58, R10 ;  /* 0x000000003a3a7229 */ /* 0x000fcc000000000a */
[----:B------:R-:W-:-:S08]  /*1830*/  DADD R64, R34, -R28 ;  /* 0x0000000022407229 */ /* 0x000fd0000000081c */
[----:B------:R-:W-:Y:S02]  /*1840*/  DADD R6, -R64, -R6 ;  /* 0x0000000040067229 */ /* 0x000fe40000000906 */
[C---:B------:R-:W-:Y:S02]  /*1850*/  DADD R64, -R34.reuse, R64 ;  /* 0x0000000022407229 */ /* 0x040fe40000000140 */
[----:B------:R-:W-:-:S06]  /*1860*/  DADD R34, R34, R14 ;  /* 0x0000000022227229 */ /* 0x000fcc000000000e */
[----:B------:R-:W-:Y:S02]  /*1870*/  DADD R64, R64, R28 ;  /* 0x0000000040407229 */ /* 0x000fe4000000001c */
[----:B------:R-:W-:Y:S02]  /*1880*/  DADD R28, R56, R62 ;  /* 0x00000000381c7229 */ /* 0x000fe4000000003e */
[----:B------:R-:W-:Y:S02]  /*1890*/  DFMA R56, R46, R2, -R8 ;  /* 0x000000022e38722b */ /* 0x000fe40000000808 */
[----:B------:R-:W-:Y:S02]  /*18a0*/  DADD R14, R24, R34 ;  /* 0x00000000180e7229 */ /* 0x000fe40000000022 */
[----:B------:R-:W-:-:S04]  /*18b0*/  DADD R6, R6, R64 ;  /* 0x0000000006067229 */ /* 0x000fc80000000040 */
[----:B------:R-:W-:Y:S02]  /*18c0*/  DFMA R56, R40, R2, R56 ;  /* 0x000000022838722b */ /* 0x000fe40000000038 */
[----:B------:R-:W-:Y:S02]  /*18d0*/  DADD R2, R60, -R48 ;  /* 0x000000003c027229 */ /* 0x000fe40000000830 */
[----:B------:R-:W-:-:S04]  /*18e0*/  DADD R24, R24, -R14 ;  /* 0x0000000018187229 */ /* 0x000fc8000000080e */
[-C--:B------:R-:W-:Y:S02]  /*18f0*/  DFMA R56, R46, R42.reuse, R56 ;  /* 0x0000002a2e38722b */ /* 0x080fe40000000038 */
[----:B------:R-:W-:Y:S02]  /*1900*/  DADD R30, -R60, R2 ;  /* 0x000000003c1e7229 */ /* 0x000fe40000000102 */
[----:B------:R-:W-:Y:S02]  /*1910*/  DADD R28, R2, R28 ;  /* 0x00000000021c7229 */ /* 0x000fe4000000001c */
[----:B------:R-:W-:Y:S02]  /*1920*/  DADD R34, R34, R24 ;  /* 0x0000000022227229 */ /* 0x000fe40000000018 */
[----:B------:R-:W-:Y:S02]  /*1930*/  DFMA R56, R40, R42, R56 ;  /* 0x0000002a2838722b */ /* 0x000fe40000000038 */
[----:B------:R-:W-:-:S02]  /*1940*/  DADD R36, R2, -R30 ;  /* 0x0000000002247229 */ /* 0x000fc4000000081e */
[----:B------:R-:W-:Y:S02]  /*1950*/  DADD R2, R54, R28 ;  /* 0x0000000036027229 */ /* 0x000fe4000000001c */
[----:B------:R-:W-:Y:S02]  /*1960*/  DADD R48, -R48, -R30 ;  /* 0x0000000030307229 */ /* 0x000fe4000000091e */
[----:B------:R-:W-:Y:S02]  /*1970*/  DADD R32, R56, R32 ;  /* 0x0000000038207229 */ /* 0x000fe40000000020 */
[----:B------:R-:W-:Y:S02]  /*1980*/  DADD R36, R60, -R36 ;  /* 0x000000003c247229 */ /* 0x000fe40000000824 */
[----:B------:R-:W-:Y:S02]  /*1990*/  DADD R54, R54, -R2 ;  /* 0x0000000036367229 */ /* 0x000fe40000000802 */
[----:B------:R-:W-:-:S02]  /*19a0*/  DADD R40, R26, R38 ;  /* 0x000000001a287229 */ /* 0x000fc40000000026 */
[----:B------:R-:W-:Y:S02]  /*19b0*/  DADD R30, R8, R32 ;  /* 0x00000000081e7229 */ /* 0x000fe40000000020 */
[----:B------:R-:W-:Y:S02]  /*19c0*/  DADD R36, R48, R36 ;  /* 0x0000000030247229 */ /* 0x000fe40000000024 */
[----:B------:R-:W-:Y:S02]  /*19d0*/  DADD R54, R28, R54 ;  /* 0x000000001c367229 */ /* 0x000fe40000000036 */
[----:B------:R-:W-:Y:S02]  /*19e0*/  DADD R28, R4, R40 ;  /* 0x00000000041c7229 */ /* 0x000fe40000000028 */
[--C-:B------:R-:W-:Y:S02]  /*19f0*/  DADD R24, R8, -R30.reuse ;  /* 0x0000000008187229 */ /* 0x100fe4000000081e */
[----:B------:R-:W-:-:S02]  /*1a00*/  DFMA R42, R30, R12, -R30 ;  /* 0x0000000c1e2a722b */ /* 0x000fc4000000081e */
[----:B------:R-:W-:Y:S02]  /*1a10*/  DADD R8, R36, R54 ;  /* 0x0000000024087229 */ /* 0x000fe40000000036 */
[----:B------:R-:W-:Y:S02]  /*1a20*/  DADD R36, R6, R34 ;  /* 0x0000000006247229 */ /* 0x000fe40000000022 */
[----:B------:R-:W-:Y:S02]  /*1a30*/  DADD R24, R32, R24 ;  /* 0x0000000020187229 */ /* 0x000fe40000000018 */
[----:B------:R-:W-:Y:S02]  /*1a40*/  DADD R32, R26, -R40 ;  /* 0x000000001a207229 */ /* 0x000fe40000000828 */
[----:B------:R-:W-:Y:S02]  /*1a50*/  DADD R26, R2, R8 ;  /* 0x00000000021a7229 */ /* 0x000fe40000000008 */
[----:B------:R-:W-:-:S02]  /*1a60*/  DADD R6, -R4, R28 ;  /* 0x0000000004067229 */ /* 0x000fc4000000011c */
[-C--:B------:R-:W-:Y:S02]  /*1a70*/  DFMA R42, R30, R12.reuse, -R42 ;  /* 0x0000000c1e2a722b */ /* 0x080fe4000000082a */
[----:B------:R-:W-:Y:S02]  /*1a80*/  DADD R32, R38, R32 ;  /* 0x0000000026207229 */ /* 0x000fe40000000020 */
[----:B------:R-:W-:Y:S02]  /*1a90*/  DFMA R38, R26, R12, -R26 ;  /* 0x0000000c1a26722b */ /* 0x000fe4000000081a */
[--C-:B------:R-:W-:Y:S02]  /*1aa0*/  DADD R46, R28, -R6.reuse ;  /* 0x000000001c2e7229 */ /* 0x100fe40000000806 */
[----:B------:R-:W-:Y:S02]  /*1ab0*/  DADD R40, R40, -R6 ;  /* 0x0000000028287229 */ /* 0x000fe40000000806 */
[----:B------:R-:W-:-:S02]  /*1ac0*/  DADD R6, R30, R30 ;  /* 0x000000001e067229 */ /* 0x000fc4000000001e */
[----:B------:R-:W-:Y:S02]  /*1ad0*/  DFMA R38, R26, R12, -R38 ;  /* 0x0000000c1a26722b */ /* 0x000fe40000000826 */
[----:B------:R-:W-:Y:S02]  /*1ae0*/  DADD R10, R42, R42 ;  /* 0x000000002a0a7229 */ /* 0x000fe4000000002a */
[----:B------:R-:W-:Y:S02]  /*1af0*/  DADD R34, R14, R36 ;  /* 0x000000000e227229 */ /* 0x000fe40000000024 */
[----:B------:R-:W-:Y:S02]  /*1b00*/  DADD R46, R4, -R46 ;  /* 0x00000000042e7229 */ /* 0x000fe4000000082e */
[----:B------:R-:W-:Y:S02]  /*1b10*/  DADD R4, R26, R26 ;  /* 0x000000001a047229 */ /* 0x000fe4000000001a */
[----:B------:R-:W-:-:S02]  /*1b20*/  DADD R48, R38, R38 ;  /* 0x0000000026307229 */ /* 0x000fc40000000026 */
[----:B------:R-:W-:Y:S02]  /*1b30*/  DADD R50, -R6, R10 ;  /* 0x0000000006327229 */ /* 0x000fe4000000010a */
[----:B------:R-:W-:Y:S02]  /*1b40*/  DADD R14, R14, -R34 ;  /* 0x000000000e0e7229 */ /* 0x000fe40000000822 */
[----:B------:R-:W-:Y:S02]  /*1b50*/  DADD R44, R58, R32 ;  /* 0x000000003a2c7229 */ /* 0x000fe40000000020 */
[----:B------:R-:W-:Y:S02]  /*1b60*/  DADD R10, R16, R34 ;  /* 0x00000000100a7229 */ /* 0x000fe40000000022 */
[----:B------:R-:W-:Y:S02]  /*1b70*/  DADD R48, -R4, R48 ;  /* 0x0000000004307229 */ /* 0x000fe40000000130 */
[----:B------:R-:W-:-:S02]  /*1b80*/  DADD R30, R30, -R42 ;  /* 0x000000001e1e7229 */ /* 0x000fc4000000082a */
[----:B------:R-:W-:Y:S02]  /*1b90*/  DFMA R50, RZ, R42, R50 ;  /* 0x0000002aff32722b */ /* 0x000fe40000000032 */
[----:B------:R-:W-:Y:S02]  /*1ba0*/  DADD R14, R36, R14 ;  /* 0x00000000240e7229 */ /* 0x000fe4000000000e */
[----:B------:R-:W-:Y:S02]  /*1bb0*/  DADD R36, R40, R46 ;  /* 0x0000000028247229 */ /* 0x000fe4000000002e */
[----:B------:R-:W-:Y:S02]  /*1bc0*/  DADD R42, -R58, R44 ;  /* 0x000000003a2a7229 */ /* 0x000fe4000000012c */
[----:B------:R-:W-:Y:S02]  /*1bd0*/  DADD R40, -R34, R10 ;  /* 0x0000000022287229 */ /* 0x000fe4000000010a */
[----:B------:R-:W-:-:S02]  /*1be0*/  DFMA R48, RZ, R38, R48 ;  /* 0x00000026ff30722b */ /* 0x000fc40000000030 */
[----:B------:R-:W-:Y:S02]  /*1bf0*/  DADD R38, R26, -R38 ;  /* 0x000000001a267229 */ /* 0x000fe40000000826 */
[----:B------:R-:W-:Y:S02]  /*1c00*/  DFMA R50, R30, 2, R50 ;  /* 0x400000001e32782b */ /* 0x000fe40000000032 */
[----:B------:R-:W-:Y:S02]  /*1c10*/  DADD R2, R2, -R26 ;  /* 0x0000000002027229 */ /* 0x000fe4000000081a */
[C---:B------:R-:W-:Y:S02]  /*1c20*/  DADD R36, R44.reuse, R36 ;  /* 0x000000002c247229 */ /* 0x040fe40000000024 */
[----:B------:R-:W-:Y:S02]  /*1c30*/  DADD R44, R44, -R42 ;  /* 0x000000002c2c7229 */ /* 0x000fe4000000082a */
[----:B------:R-:W-:-:S02]  /*1c40*/  DADD R46, -R10, R40 ;  /* 0x000000000a2e7229 */ /* 0x000fc40000000128 */
[----:B------:R-:W-:Y:S02]  /*1c50*/  DFMA R48, R38, 2, R48 ;  /* 0x400000002630782b */ /* 0x000fe40000000030 */
[----:B------:R-:W-:Y:S02]  /*1c60*/  DADD R42, R32, -R42 ;  /* 0x00000000202a7229 */ /* 0x000fe4000000082a */
[----:B------:R-:W-:Y:S02]  /*1c70*/  DFMA R32, RZ, R30, R50 ;  /* 0x0000001eff20722b */ /* 0x000fe40000000032 */
[----:B------:R-:W-:Y:S02]  /*1c80*/  DADD R30, R8, R2 ;  /* 0x00000000081e7229 */ /* 0x000fe40000000002 */
[----:B------:R-:W-:Y:S02]  /*1c90*/  DADD R2, R28, R36 ;  /* 0x000000001c027229 */ /* 0x000fe40000000024 */
[----:B------:R-:W-:-:S02]  /*1ca0*/  DADD R46, R34, R46 ;  /* 0x00000000222e7229 */ /* 0x000fc4000000002e */
[----:B------:R-:W-:Y:S02]  /*1cb0*/  DADD R40, R16, -R40 ;  /* 0x0000000010287229 */ /* 0x000fe40000000828 */
[----:B------:R-:W-:Y:S02]  /*1cc0*/  DFMA R48, RZ, R38, R48 ;  /* 0x00000026ff30722b */ /* 0x000fe40000000030 */
[----:B------:R-:W-:Y:S02]  /*1cd0*/  DADD R8, R18, R14 ;  /* 0x0000000012087229 */ /* 0x000fe4000000000e */
[----:B------:R-:W-:Y:S02]  /*1ce0*/  DFMA R32, R24, 2, R32 ;  /* 0x400000001820782b */ /* 0x000fe40000000020 */
[----:B------:R-:W-:Y:S02]  /*1cf0*/  DADD R44, R58, -R44 ;  /* 0x000000003a2c7229 */ /* 0x000fe4000000082c */
[----:B------:R-:W-:-:S02]  /*1d00*/  DADD R28, R28, -R2 ;  /* 0x000000001c1c7229 */ /* 0x000fc40000000802 */
[----:B------:R-:W-:Y:S02]  /*1d10*/  DADD R38, R40, R46 ;  /* 0x0000000028267229 */ /* 0x000fe4000000002e */
[----:B------:R-:W-:Y:S02]  /*1d20*/  DFMA R30, R30, 2, R48 ;  /* 0x400000001e1e782b */ /* 0x000fe40000000030 */
[----:B------:R-:W-:Y:S02]  /*1d30*/  DADD R40, -R14, R8 ;  /* 0x000000000e287229 */ /* 0x000fe40000000108 */
[----:B------:R-:W-:Y:S02]  /*1d40*/  DADD R34, R6, R32 ;  /* 0x0000000006227229 */ /* 0x000fe40000000020 */
[----:B------:R-:W-:Y:S02]  /*1d50*/  DADD R26, R42, R44 ;  /* 0x000000002a1a7229 */ /* 0x000fe4000000002c */
[----:B------:R-:W-:-:S02]  /*1d60*/  DADD R28, R36, R28 ;  /* 0x00000000241c7229 */ /* 0x000fc4000000001c */
[----:B------:R-:W-:Y:S02]  /*1d70*/  DADD R36, R4, R30 ;  /* 0x0000000004247229 */ /* 0x000fe4000000001e */
[C---:B------:R-:W-:Y:S02]  /*1d80*/  DADD R42, -R8.reuse, R40 ;  /* 0x00000000082a7229 */ /* 0x040fe40000000128 */
[----:B------:R-:W-:Y:S02]  /*1d90*/  DADD R38, R8, R38 ;  /* 0x0000000008267229 */ /* 0x000fe40000000026 */
[----:B------:R-:W-:Y:S02]  /*1da0*/  DADD R24, R20, R34 ;  /* 0x0000000014187229 */ /* 0x000fe40000000022 */
[----:B------:R-:W-:Y:S02]  /*1db0*/  DADD R26, R26, R28 ;  /* 0x000000001a1a7229 */ /* 0x000fe4000000001c */
[----:B------:R-:W-:-:S02]  /*1dc0*/  DADD R8, R36, 1 ;  /* 0x3ff0000024087429 */ /* 0x000fc40000000000 */
[----:B------:R-:W-:Y:S02]  /*1dd0*/  DADD R46, R14, R42 ;  /* 0x000000000e2e7229 */ /* 0x000fe4000000002a */
[----:B------:R-:W-:Y:S02]  /*1de0*/  DADD R14, R10, R38 ;  /* 0x000000000a0e7229 */ /* 0x000fe40000000026 */
[----:B------:R-:W-:Y:S02]  /*1df0*/  DADD R42, -R34, R24 ;  /* 0x00000000222a7229 */ /* 0x000fe40000000118 */
[----:B------:R-:W-:Y:S02]  /*1e00*/  DADD R44, R18, -R40 ;  /* 0x00000000122c7229 */ /* 0x000fe40000000828 */
[----:B------:R-:W-:Y:S02]  /*1e10*/  DADD R28, R2, R26 ;  /* 0x00000000021c7229 */ /* 0x000fe4000000001a */
[----:B------:R-:W-:-:S02]  /*1e20*/  DADD R40, -R36, R8 ;  /* 0x0000000024287229 */ /* 0x000fc40000000108 */
[----:B------:R-:W-:Y:S02]  /*1e30*/  DADD R6, R6, -R34 ;  /* 0x0000000006067229 */ /* 0x000fe40000000822 */
[----:B------:R-:W-:Y:S02]  /*1e40*/  DADD R48, R10, -R14 ;  /* 0x000000000a307229 */ /* 0x000fe4000000080e */
[----:B------:R-:W-:Y:S02]  /*1e50*/  DADD R50, R24, -R42 ;  /* 0x0000000018327229 */ /* 0x000fe4000000082a */
[----:B------:R-:W-:Y:S02]  /*1e60*/  DADD R10, R44, R46 ;  /* 0x000000002c0a7229 */ /* 0x000fe4000000002e */
[----:B------:R-:W-:Y:S02]  /*1e70*/  DFMA R46, R28, R12, -R28 ;  /* 0x0000000c1c2e722b */ /* 0x000fe4000000081c */
[----:B------:R-:W-:-:S02]  /*1e80*/  DADD R44, R8, -R40 ;  /* 0x00000000082c7229 */ /* 0x000fc40000000828 */
[----:B------:R-:W-:Y:S02]  /*1e90*/  DADD R6, R32, R6 ;  /* 0x0000000020067229 */ /* 0x000fe40000000006 */
[----:B------:R-:W-:Y:S02]  /*1ea0*/  DADD R50, R34, -R50 ;  /* 0x0000000022327229 */ /* 0x000fe40000000832 */
[----:B------:R-:W-:Y:S02]  /*1eb0*/  DADD R42, R20, -R42 ;  /* 0x00000000142a7229 */ /* 0x000fe4000000082a */
[----:B------:R-:W-:Y:S02]  /*1ec0*/  DADD R4, R4, -R36 ;  /* 0x0000000004047229 */ /* 0x000fe40000000824 */
[----:B------:R-:W-:Y:S02]  /*1ed0*/  DFMA R34, R28, R12, -R46 ;  /* 0x0000000c1c22722b */ /* 0x000fe4000000082e */
[----:B------:R-:W-:-:S02]  /*1ee0*/  DADD R32, R38, R48 ;  /* 0x0000000026207229 */ /* 0x000fc40000000030 */
[----:B------:R-:W-:Y:S02]  /*1ef0*/  DADD R44, R36, -R44 ;  /* 0x00000000242c7229 */ /* 0x000fe4000000082c */
[----:B------:R-:W-:Y:S02]  /*1f00*/  DADD R38, -R40, 1 ;  /* 0x3ff0000028267429 */ /* 0x000fe40000000100 */
[----:B------:R-:W-:Y:S02]  /*1f10*/  DADD R36, R22, R6 ;  /* 0x0000000016247229 */ /* 0x000fe40000000006 */
[----:B------:R-:W-:Y:S02]  /*1f20*/  DADD R50, R42, R50 ;  /* 0x000000002a327229 */ /* 0x000fe40000000032 */
[----:B------:R-:W-:Y:S02]  /*1f30*/  DADD R40, R30, R4 ;  /* 0x000000001e287229 */ /* 0x000fe40000000004 */
[----:B------:R-:W-:-:S02]  /*1f40*/  DADD R4, R28, R28 ;  /* 0x000000001c047229 */ /* 0x000fc4000000001c */
[----:B------:R-:W-:Y:S02]  /*1f50*/  DADD R42, R34, R34 ;  /* 0x00000000222a7229 */ /* 0x000fe40000000022 */
[----:B------:R-:W-:Y:S02]  /*1f60*/  DADD R44, R38, R44 ;  /* 0x00000000262c7229 */ /* 0x000fe4000000002c */
[----:B------:R-:W-:Y:S02]  /*1f70*/  DADD R38, -R6, R36 ;  /* 0x0000000006267229 */ /* 0x000fe40000000124 */
[----:B------:R-:W-:Y:S02]  /*1f80*/  DADD R30, R36, R50 ;  /* 0x00000000241e7229 */ /* 0x000fe40000000032 */
[----:B------:R-:W-:Y:S02]  /*1f90*/  DADD R42, -R4, R42 ;  /* 0x00000000042a7229 */ /* 0x000fe4000000012a */
[----:B------:R-:W-:-:S02]  /*1fa0*/  DADD R10, R10, R32 ;  /* 0x000000000a0a7229 */ /* 0x000fc40000000020 */
[----:B------:R-:W-:Y:S02]  /*1fb0*/  DADD R32, R40, R44 ;  /* 0x0000000028207229 */ /* 0x000fe4000000002c */
[----:B------:R-:W-:Y:S02]  /*1fc0*/  DADD R44, R36, -R38 ;  /* 0x00000000242c7229 */ /* 0x000fe40000000826 */
[----:B------:R-:W-:Y:S02]  /*1fd0*/  DADD R36, R2, -R28 ;  /* 0x0000000002247229 */ /* 0x000fe4000000081c */
[----:B------:R-:W-:Y:S02]  /*1fe0*/  DADD R40, R28, -R34 ;  /* 0x000000001c287229 */ /* 0x000fe40000000822 */
[----:B------:R-:W-:Y:S02]  /*1ff0*/  DADD R2, R24, R30 ;  /* 0x0000000018027229 */ /* 0x000fe4000000001e */
[----:B------:R-:W-:-:S02]  /*2000*/  DFMA R42, RZ, R34, R42 ;  /* 0x00000022ff2a722b */ /* 0x000fc4000000002a */
[----:B------:R-:W-:Y:S02]  /*2010*/  DADD R44, R6, -R44 ;  /* 0x00000000062c7229 */ /* 0x000fe4000000082c */
[----:B------:R-:W-:Y:S02]  /*2020*/  DADD R38, R22, -R38 ;  /* 0x0000000016267229 */ /* 0x000fe40000000826 */
[----:B------:R-:W-:Y:S02]  /*2030*/  DADD R24, R24, -R2 ;  /* 0x0000000018187229 */ /* 0x000fe40000000802 */
[----:B------:R-:W-:Y:S02]  /*2040*/  DFMA R42, R40, 2, R42 ;  /* 0x40000000282a782b */ /* 0x000fe4000000002a */
[----:B------:R-:W-:Y:S02]  /*2050*/  DADD R28, R8, R32 ;  /* 0x00000000081c7229 */ /* 0x000fe40000000020 */
[----:B------:R-:W-:-:S02]  /*2060*/  DADD R6, R14, R10 ;  /* 0x000000000e067229 */ /* 0x000fc4000000000a */
[----:B------:R-:W-:Y:S02]  /*2070*/  DADD R36, R26, R36 ;  /* 0x000000001a247229 */ /* 0x000fe40000000024 */
[----:B------:R-:W-:Y:S02]  /*2080*/  DADD R38, R38, R44 ;  /* 0x0000000026267229 */ /* 0x000fe4000000002c */
[----:B------:R-:W-:Y:S02]  /*2090*/  DADD R24, R30, R24 ;  /* 0x000000001e187229 */ /* 0x000fe40000000018 */
[----:B------:R-:W-:Y:S02]  /*20a0*/  DFMA R42, RZ, R40, R42 ;  /* 0x00000028ff2a722b */ /* 0x000fe4000000002a */
[----:B------:R-:W-:Y:S02]  /*20b0*/  DADD R8, R8, -R28 ;  /* 0x0000000008087229 */ /* 0x000fe4000000081c */
[----:B------:R-:W-:-:S02]  /*20c0*/  DADD R14, R14, -R6 ;  /* 0x000000000e0e7229 */ /* 0x000fc40000000806 */
[----:B------:R-:W-:Y:S02]  /*20d0*/  DADD R38, R38, R24 ;  /* 0x0000000026267229 */ /* 0x000fe40000000018 */
[----:B------:R-:W-:Y:S02]  /*20e0*/  DFMA R42, R36, 2, R42 ;  /* 0x40000000242a782b */ /* 0x000fe4000000002a */
[----:B------:R-:W-:Y:S02]  /*20f0*/  DADD R8, R32, R8 ;  /* 0x0000000020087229 */ /* 0x000fe40000000008 */
[----:B------:R-:W-:Y:S01]  /*2100*/  DADD R32, R10, R14 ;  /* 0x000000000a207229 */ /* 0x000fe2000000000e */
[----:B------:R-:W-:Y:S01]  /*2110*/  IADD3 R10, PT, PT, R52, 0x1, RZ ;  /* 0x00000001340a7810 */ /* 0x000fe20007ffe0ff */
[----:B------:R-:W-:Y:S01]  /*2120*/  DADD R36, R2, R38 ;  /* 0x0000000002247229 */ /* 0x000fe20000000026 */
[----:B0-----:R-:W-:Y:S01]  /*2130*/  IMAD.U32 R52, RZ, RZ, UR6 ;  /* 0x00000006ff347e24 */ /* 0x001fe2000f8e00ff */
[----:B------:R-:W-:Y:S01]  /*2140*/  DADD R50, R4, R42 ;  /* 0x0000000004327229 */ /* 0x000fe2000000002a */
[----:B------:R-:W-:Y:S01]  /*2150*/  ISETP.NE.AND P0, PT, R10, UR8, PT ;  /* 0x000000080a007c0c */ /* 0x000fe2000bf05270 */
[----:B------:R-:W-:-:S04]  /*2160*/  DADD R26, R28, R8 ;  /* 0x000000001c1a7229 */ /* 0x000fc80000000008 */
[----:B------:R-:W-:Y:S02]  /*2170*/  DADD R2, R2, -R36 ;  /* 0x0000000002027229 */ /* 0x000fe40000000824 */
[----:B------:R-:W-:Y:S02]  /*2180*/  DADD R24, R4, -R50 ;  /* 0x0000000004187229 */ /* 0x000fe40000000832 */
[----:B------:R-:W-:-:S04]  /*2190*/  DADD R28, R28, -R26 ;  /* 0x000000001c1c7229 */ /* 0x000fc8000000081a */
[----:B------:R-:W-:Y:S02]  /*21a0*/  DADD R30, R38, R2 ;  /* 0x00000000261e7229 */ /* 0x000fe40000000002 */
[----:B------:R-:W-:Y:S02]  /*21b0*/  DADD R24, R42, R24 ;  /* 0x000000002a187229 */ /* 0x000fe40000000018 */
[----:B------:R-:W-:Y:S01]  /*21c0*/  DADD R4, R8, R28 ;  /* 0x0000000008047229 */ /* 0x000fe2000000001c */
[----:B------:R-:W-:Y:S01]  /*21d0*/  IMAD.MOV.U32 R8, RZ, RZ, R6 ;  /* 0x000000ffff087224 */ /* 0x000fe200078e0006 */
[----:B------:R-:W-:Y:S01]  /*21e0*/  MOV R9, R7 ;  /* 0x0000000700097202 */ /* 0x000fe20000000f00 */
[----:B------:R-:W-:Y:S08]  /*21f0*/  @!P0 BRA `(.L_x_2) ;  /* 0x0000000000c48947 */ /* 0x000ff00003800000 */
[-C--:B------:R-:W-:Y:S01]  /*2200*/  DFMA R2, R8, R12.reuse, -R8 ;  /* 0x0000000c0802722b */ /* 0x080fe20000000808 */
[----:B------:R-:W-:Y:S01]  /*2210*/  IMAD.MOV.U32 R52, RZ, RZ, R10 ;  /* 0x000000ffff347224 */ /* 0x000fe200078e000a */
[----:B------:R-:W-:Y:S02]  /*2220*/  DFMA R46, R36, R12, -R36 ;  /* 0x0000000c242e722b */ /* 0x000fe40000000824 */
[----:B------:R-:W-:Y:S02]  /*2230*/  DMUL R6, R8, R8 ;  /* 0x0000000808067228 */ /* 0x000fe40000000000 */
[----:B------:R-:W-:Y:S02]  /*2240*/  DMUL R38, R36, R30 ;  /* 0x0000001e24267228 */ /* 0x000fe40000000000 */
[-C--:B------:R-:W-:Y:S02]  /*2250*/  DFMA R2, R8, R12.reuse, -R2 ;  /* 0x0000000c0802722b */ /* 0x080fe40000000802 */
[----:B------:R-:W-:-:S02]  /*2260*/  DFMA R46, R36, R12, -R46 ;  /* 0x0000000c242e722b */ /* 0x000fc4000000082e */
[C---:B------:R-:W-:Y:S02]  /*2270*/  DMUL R12, R36.reuse, R36 ;  /* 0x00000024240c7228 */ /* 0x040fe40000000000 */
[----:B------:R-:W-:Y:S02]  /*2280*/  DFMA R38, R36, R30, R38 ;  /* 0x0000001e2426722b */ /* 0x000fe40000000026 */
        /* <DEDUP_REMOVED lines=38> */
[----:B------:R-:W-:-:S14]  /*24f0*/  DSETP.GE.AND P0, PT, R12, UR10, PT ;  /* 0x0000000a0c007e2a */ /* 0x000fdc000bf06000 */
[----:B------:R-:W-:Y:S05]  /*2500*/  @!P0 BRA `(.L_x_4) ;  /* 0xffffffec00c48947 */ /* 0x000fea000383ffff */
.L_x_2:
[----:B0-2---:R-:W-:Y:S05]  /*2510*/  BSYNC.RECONVERGENT B0 ;  /* 0x0000000000007941 */ /* 0x005fea0003800200 */
.L_x_0:
[----:B------:R-:W0:Y:S01]  /*2520*/  LDC R12, c[0x0][0x3a8] ;  /* 0x0000ea00ff0c7b82 */ /* 0x000e220000000800 */
[----:B------:R-:W1:Y:S01]  /*2530*/  LDCU UR12, c[0x0][0x3b8] ;  /* 0x00007700ff0c77ac */ /* 0x000e620008000800 */
[----:B------:R-:W-:Y:S02]  /*2540*/  DADD R8, R32, R8 ;  /* 0x0000000020087229 */ /* 0x000fe40000000008 */
[----:B------:R-:W-:-:S04]  /*2550*/  DADD R30, R30, R36 ;  /* 0x000000001e1e7229 */ /* 0x000fc80000000024 */
[----:B------:R-:W2:Y:S08]  /*2560*/  LDC.64 R2, c[0x0][0x380] ;  /* 0x0000e000ff027b82 */ /* 0x000eb00000000a00 */
[----:B------:R-:W3:Y:S01]  /*2570*/  LDC.64 R6, c[0x0][0x388] ;  /* 0x0000e200ff067b82 */ /* 0x000ee20000000a00 */
[----:B-1----:R-:W-:-:S07]  /*2580*/  IMAD R53, R0, UR12, R53 ;  /* 0x0000000c00357c24 */ /* 0x002fce000f8e0235 */
[----:B------:R-:W1:Y:S01]  /*2590*/  LDC.64 R10, c[0x0][0x390] ;  /* 0x0000e400ff0a7b82 */ /* 0x000e620000000a00 */
[----:B0-----:R-:W-:Y:S01]  /*25a0*/  ISETP.NE.AND P0, PT, R12, 0x2, PT ;  /* 0x000000020c00780c */ /* 0x001fe20003f05270 */
[----:B--2---:R-:W-:-:S05]  /*25b0*/  IMAD.WIDE R2, R53, 0x4, R2 ;  /* 0x0000000435027825 */ /* 0x004fca00078e0202 */
[----:B------:R0:W-:Y:S01]  /*25c0*/  STG.E desc[UR4][R2.64], R52 ;  /* 0x0000003402007986 */ /* 0x0001e2000c101904 */
[----:B---3--:R-:W-:-:S05]  /*25d0*/  IMAD.WIDE R6, R53, 0x8, R6 ;  /* 0x0000000835067825 */ /* 0x008fca00078e0206 */
[----:B------:R0:W-:Y:S01]  /*25e0*/  STG.E.64 desc[UR4][R6.64], R8 ;  /* 0x0000000806007986 */ /* 0x0001e2000c101b04 */
[----:B-1----:R-:W-:-:S05]  /*25f0*/  IMAD.WIDE R10, R53, 0x8, R10 ;  /* 0x00000008350a7825 */ /* 0x002fca00078e020a */
[----:B------:R0:W-:Y:S01]  /*2600*/  STG.E.64 desc[UR4][R10.64], R30 ;  /* 0x0000001e0a007986 */ /* 0x0001e2000c101b04 */
[----:B------:R-:W-:Y:S05]  /*2610*/  @P0 EXIT ;  /* 0x000000000000094d */ /* 0x000fea0003800000 */
[----:B0-----:R-:W0:Y:S01]  /*2620*/  LDC.64 R2, c[0x0][0x398] ;  /* 0x0000e600ff027b82 */ /* 0x001e220000000a00 */
[----:B------:R-:W-:Y:S02]  /*2630*/  DADD R4, R26, R4 ;  /* 0x000000001a047229 */ /* 0x000fe40000000004 */
[----:B------:R-:W-:-:S05]  /*2640*/  DADD R24, R50, R24 ;  /* 0x0000000032187229 */ /* 0x000fca0000000018 */
[----:B------:R-:W1:Y:S01]  /*2650*/  LDC.64 R6, c[0x0][0x3a0] ;  /* 0x0000e800ff067b82 */ /* 0x000e620000000a00 */
[----:B0-----:R-:W-:-:S05]  /*2660*/  IMAD.WIDE R2, R53, 0x8, R2 ;  /* 0x0000000835027825 */ /* 0x001fca00078e0202 */
[----:B------:R-:W-:Y:S01]  /*2670*/  STG.E.64 desc[UR4][R2.64], R4 ;  /* 0x0000000402007986 */ /* 0x000fe2000c101b04 */
[----:B-1----:R-:W-:-:S05]  /*2680*/  IMAD.WIDE R6, R53, 0x8, R6 ;  /* 0x0000000835067825 */ /* 0x002fca00078e0206 */
[----:B------:R-:W-:Y:S01]  /*2690*/  STG.E.64 desc[UR4][R6.64], R24 ;  /* 0x0000001806007986 */ /* 0x000fe2000c101b04 */
[----:B------:R-:W-:Y:S05]  /*26a0*/  EXIT ;  /* 0x000000000000794d */ /* 0x000fea0003800000 */
.L_x_5:
[----:B------:R-:W-:-:S00]  /*26b0*/  BRA `(.L_x_5) ;  /* 0xfffffffc00fc7947 */ /* 0x000fc0000383ffff */
[----:B------:R-:W-:-:S00]  /*26c0*/  NOP ;  /* 0x0000000000007918 */ /* 0x000fc00000000000 */
        /* <DEDUP_REMOVED lines=11> */
.L_x_6:


//--------------------- .nv.shared.reserved.0     --------------------------
	.section	.nv.shared.reserved.0,"aw",@nobits
	.weak		__nv_reservedSMEM_offset_0_alias
	.size		__nv_reservedSMEM_offset_0_alias, 0, 64
	.other		__nv_reservedSMEM_offset_0_alias,@"STO_CUDA_RESERVED_SHARED STV_DEFAULT"
__nv_reservedSMEM_offset_0_alias:
	.zero		0
	.zero		64


//--------------------- .nv.constant0.compute     --------------------------
	.section	.nv.constant0.compute,"a",@progbits
	.sectionflags	@""
	.align	4
.nv.constant0.compute:
	.zero		1072


//--------------------- SYMBOLS --------------------------

	.type		.nv.reservedSmem.offset0,@object
	.size		.nv.reservedSmem.offset0,0x4
